	.target	sm_100a

	.elftype	@"ET_EXEC"


//--------------------- .note.nv.tkinfo           --------------------------
	.section	.note.nv.tkinfo,"",@"SHT_NOTE"
	.sectionflags	@"SHF_NOTE_NV_TKINFO"
	.tkinfo
        /*0018*/ 	.word	0x00000002
        /*0030*/ 	.string	""
        /*0030*/ 	.string	"ptxas"
        /*0030*/ 	.string	"Cuda compilation tools, release 13.0, V13.0.88"
        /*0030*/ 	.string	"Build cuda_13.0.r13.0/compiler.36424714_0"
        /*0030*/ 	.string	"-arch sm_100a -m 64 "



//--------------------- .note.nv.cuinfo           --------------------------
	.section	.note.nv.cuinfo,"",@"SHT_NOTE"
	.sectionflags	@"SHF_NOTE_NV_CUINFO"
        /*0018*/ 	.short	0x0002
        /*001a*/ 	.short	0x0064
        /*001c*/ 	.short	0x0082
	.zero		2


//--------------------- .nv.info                  --------------------------
	.section	.nv.info,"",@"SHT_CUDA_INFO"
	.align	4


	//----- nvinfo : EIATTR_REGCOUNT
	.align		4
        /*0000*/ 	.byte	0x04, 0x2f
        /*0002*/ 	.short	(.L_19 - .L_18)
	.align		4
.L_18:
        /*0004*/ 	.word	index@(_ZN7cutlass13device_kernelINS_4gemm6kernel13GemmUniversalIN4cute5tupleIJiiiiEEENS1_10collective13CollectiveMmaINS1_35MainloopSm100TmaUmmaWarpSpecializedILi4ELi2ELi4ENS5_IJNS4_1CILi8EEENSA_ILi1EEESC_EEEEENS5_IJNSA_ILi64EEENSA_ILi128EEESF_EEEfNS5_IJlSC_lEEEfSI_NS4_8TiledMMAINS4_8MMA_AtomIJNS4_17SM100_MMA_TF32_SSINS_10tfloat32_tESM_fLi64ELi128ELNS4_4UMMA5MajorE0ELSO_0ELNSN_7ScaleInE0ELSP_0EEEEEENS4_6LayoutINS5_IJSC_SC_SC_EEENS5_IJNSA_ILi0EEESU_SU_EEEEENS5_IJNS4_10UnderscoreESX_SX_EEEEENS4_13SM90_TMA_LOADENS4_14ComposedLayoutINS4_7SwizzleILi3ELi4ELi3EEENS4_18smem_ptr_flag_bitsILi32EEENSS_INS5_IJSB_NSA_ILi32EEEEEENS5_IJS16_SC_EEEEEEEvNS4_8identityENS4_23SM90_TMA_LOAD_MULTICASTES1A_vS1B_EENS_8epilogue10collective18CollectiveEpilogueINS1E_23Sm100TmaWarpSpecializedILi4ELi2ELi16ELb1ELb0EEEJSH_NS5_IJNSS_ISF_SC_EENSS_IS16_SC_EEEEEfSI_fSI_NS1E_6fusion15FusionCallbacksIS1I_NS1M_17LinearCombinationIffffLNS_15FloatRoundStyleE2EEESH_S1L_JEEENS4_5SM1004TMEM4LOAD26SM100_TMEM_LOAD_16dp128b8xES10_S1A_NS4_17SM75_U32x4_LDSM_NENS4_14SM90_TMA_STOREES1A_NS4_17SM90_U32x4_STSM_NENS4_39AutoVectorizingCopyWithAssumedAlignmentILi128EEEEEEvvEEEEvNT_6ParamsE)
        /*0008*/ 	.word	0x00000050


	//----- nvinfo : EIATTR_FRAME_SIZE
	.align		4
.L_19:
        /*000c*/ 	.byte	0x04, 0x11
        /*000e*/ 	.short	(.L_21 - .L_20)
	.align		4
.L_20:
        /*0010*/ 	.word	index@($__internal_2_$__cuda_sm10x_tcgen05_guardrail_trap_unallocated_columns_being_dealloced)
        /*0014*/ 	.word	0x00000000


	//----- nvinfo : EIATTR_FRAME_SIZE
	.align		4
.L_21:
        /*0018*/ 	.byte	0x04, 0x11
        /*001a*/ 	.short	(.L_23 - .L_22)
	.align		4
.L_22:
        /*001c*/ 	.word	index@($__internal_1_$__cuda_sm10x_tcgen05_guardrail_trap_phase_invalid_during_alloc)
        /*0020*/ 	.word	0x00000000


	//----- nvinfo : EIATTR_FRAME_SIZE
	.align		4
.L_23:
        /*0024*/ 	.byte	0x04, 0x11
        /*0026*/ 	.short	(.L_25 - .L_24)
	.align		4
.L_24:
        /*0028*/ 	.word	index@($__internal_0_$__cuda_sm10x_tcgen05_guardrail_trap_col_being_dealloced_not_returned_by_alloc)
        /*002c*/ 	.word	0x00000000


	//----- nvinfo : EIATTR_FRAME_SIZE
	.align		4
.L_25:
        /*0030*/ 	.byte	0x04, 0x11
        /*0032*/ 	.short	(.L_27 - .L_26)
	.align		4
.L_26:
        /*0034*/ 	.word	index@(_ZN7cutlass13device_kernelINS_4gemm6kernel13GemmUniversalIN4cute5tupleIJiiiiEEENS1_10collective13CollectiveMmaINS1_35MainloopSm100TmaUmmaWarpSpecializedILi4ELi2ELi4ENS5_IJNS4_1CILi8EEENSA_ILi1EEESC_EEEEENS5_IJNSA_ILi64EEENSA_ILi128EEESF_EEEfNS5_IJlSC_lEEEfSI_NS4_8TiledMMAINS4_8MMA_AtomIJNS4_17SM100_MMA_TF32_SSINS_10tfloat32_tESM_fLi64ELi128ELNS4_4UMMA5MajorE0ELSO_0ELNSN_7ScaleInE0ELSP_0EEEEEENS4_6LayoutINS5_IJSC_SC_SC_EEENS5_IJNSA_ILi0EEESU_SU_EEEEENS5_IJNS4_10UnderscoreESX_SX_EEEEENS4_13SM90_TMA_LOADENS4_14ComposedLayoutINS4_7SwizzleILi3ELi4ELi3EEENS4_18smem_ptr_flag_bitsILi32EEENSS_INS5_IJSB_NSA_ILi32EEEEEENS5_IJS16_SC_EEEEEEEvNS4_8identityENS4_23SM90_TMA_LOAD_MULTICASTES1A_vS1B_EENS_8epilogue10collective18CollectiveEpilogueINS1E_23Sm100TmaWarpSpecializedILi4ELi2ELi16ELb1ELb0EEEJSH_NS5_IJNSS_ISF_SC_EENSS_IS16_SC_EEEEEfSI_fSI_NS1E_6fusion15FusionCallbacksIS1I_NS1M_17LinearCombinationIffffLNS_15FloatRoundStyleE2EEESH_S1L_JEEENS4_5SM1004TMEM4LOAD26SM100_TMEM_LOAD_16dp128b8xES10_S1A_NS4_17SM75_U32x4_LDSM_NENS4_14SM90_TMA_STOREES1A_NS4_17SM90_U32x4_STSM_NENS4_39AutoVectorizingCopyWithAssumedAlignmentILi128EEEEEEvvEEEEvNT_6ParamsE)
        /*0038*/ 	.word	0x00000000


	//----- nvinfo : EIATTR_MIN_STACK_SIZE
	.align		4
.L_27:
        /*003c*/ 	.byte	0x04, 0x12
        /*003e*/ 	.short	(.L_29 - .L_28)
	.align		4
.L_28:
        /*0040*/ 	.word	index@(_ZN7cutlass13device_kernelINS_4gemm6kernel13GemmUniversalIN4cute5tupleIJiiiiEEENS1_10collective13CollectiveMmaINS1_35MainloopSm100TmaUmmaWarpSpecializedILi4ELi2ELi4ENS5_IJNS4_1CILi8EEENSA_ILi1EEESC_EEEEENS5_IJNSA_ILi64EEENSA_ILi128EEESF_EEEfNS5_IJlSC_lEEEfSI_NS4_8TiledMMAINS4_8MMA_AtomIJNS4_17SM100_MMA_TF32_SSINS_10tfloat32_tESM_fLi64ELi128ELNS4_4UMMA5MajorE0ELSO_0ELNSN_7ScaleInE0ELSP_0EEEEEENS4_6LayoutINS5_IJSC_SC_SC_EEENS5_IJNSA_ILi0EEESU_SU_EEEEENS5_IJNS4_10UnderscoreESX_SX_EEEEENS4_13SM90_TMA_LOADENS4_14ComposedLayoutINS4_7SwizzleILi3ELi4ELi3EEENS4_18smem_ptr_flag_bitsILi32EEENSS_INS5_IJSB_NSA_ILi32EEEEEENS5_IJS16_SC_EEEEEEEvNS4_8identityENS4_23SM90_TMA_LOAD_MULTICASTES1A_vS1B_EENS_8epilogue10collective18CollectiveEpilogueINS1E_23Sm100TmaWarpSpecializedILi4ELi2ELi16ELb1ELb0EEEJSH_NS5_IJNSS_ISF_SC_EENSS_IS16_SC_EEEEEfSI_fSI_NS1E_6fusion15FusionCallbacksIS1I_NS1M_17LinearCombinationIffffLNS_15FloatRoundStyleE2EEESH_S1L_JEEENS4_5SM1004TMEM4LOAD26SM100_TMEM_LOAD_16dp128b8xES10_S1A_NS4_17SM75_U32x4_LDSM_NENS4_14SM90_TMA_STOREES1A_NS4_17SM90_U32x4_STSM_NENS4_39AutoVectorizingCopyWithAssumedAlignmentILi128EEEEEEvvEEEEvNT_6ParamsE)
        /*0044*/ 	.word	0x00000000
.L_29:


//--------------------- .nv.compat                --------------------------
	.section	.nv.compat,"",@"SHT_CUDA_COMPAT_INFO"
	.align	4
        /*0000*/ 	.byte	0x02, 0x09, 0x01, 0x00, 0x02, 0x02, 0x02, 0x00, 0x02, 0x05, 0x05, 0x00, 0x03, 0x07, 0x01, 0x01
        /*0010*/ 	.byte	0x02, 0x03, 0x01, 0x00, 0x02, 0x06, 0x01, 0x00, 0x04, 0x0b, 0x08, 0x00, 0x09, 0x00, 0x00, 0x00
        /*0020*/ 	.byte	0x00, 0x00, 0x00, 0x00


//--------------------- .nv.info._ZN7cutlass13device_kernelINS_4gemm6kernel13GemmUniversalIN4cute5tupleIJiiiiEEENS1_10collective13CollectiveMmaINS1_35MainloopSm100TmaUmmaWarpSpecializedILi4ELi2ELi4ENS5_IJNS4_1CILi8EEENSA_ILi1EEESC_EEEEENS5_IJNSA_ILi64EEENSA_ILi128EEESF_EEEfNS5_IJlSC_lEEEfSI_NS4_8TiledMMAINS4_8MMA_AtomIJNS4_17SM100_MMA_TF32_SSINS_10tfloat32_tESM_fLi64ELi128ELNS4_4UMMA5MajorE0ELSO_0ELNSN_7ScaleInE0ELSP_0EEEEEENS4_6LayoutINS5_IJSC_SC_SC_EEENS5_IJNSA_ILi0EEESU_SU_EEEEENS5_IJNS4_10UnderscoreESX_SX_EEEEENS4_13SM90_TMA_LOADENS4_14ComposedLayoutINS4_7SwizzleILi3ELi4ELi3EEENS4_18smem_ptr_flag_bitsILi32EEENSS_INS5_IJSB_NSA_ILi32EEEEEENS5_IJS16_SC_EEEEEEEvNS4_8identityENS4_23SM90_TMA_LOAD_MULTICASTES1A_vS1B_EENS_8epilogue10collective18CollectiveEpilogueINS1E_23Sm100TmaWarpSpecializedILi4ELi2ELi16ELb1ELb0EEEJSH_NS5_IJNSS_ISF_SC_EENSS_IS16_SC_EEEEEfSI_fSI_NS1E_6fusion15FusionCallbacksIS1I_NS1M_17LinearCombinationIffffLNS_15FloatRoundStyleE2EEESH_S1L_JEEENS4_5SM1004TMEM4LOAD26SM100_TMEM_LOAD_16dp128b8xES10_S1A_NS4_17SM75_U32x4_LDSM_NENS4_14SM90_TMA_STOREES1A_NS4_17SM90_U32x4_STSM_NENS4_39AutoVectorizingCopyWithAssumedAlignmentILi128EEEEEEvvEEEEvNT_6ParamsE --------------------------
	.section	.nv.info._ZN7cutlass13device_kernelINS_4gemm6kernel13GemmUniversalIN4cute5tupleIJiiiiEEENS1_10collective13CollectiveMmaINS1_35MainloopSm100TmaUmmaWarpSpecializedILi4ELi2ELi4ENS5_IJNS4_1CILi8EEENSA_ILi1EEESC_EEEEENS5_IJNSA_ILi64EEENSA_ILi128EEESF_EEEfNS5_IJlSC_lEEEfSI_NS4_8TiledMMAINS4_8MMA_AtomIJNS4_17SM100_MMA_TF32_SSINS_10tfloat32_tESM_fLi64ELi128ELNS4_4UMMA5MajorE0ELSO_0ELNSN_7ScaleInE0ELSP_0EEEEEENS4_6LayoutINS5_IJSC_SC_SC_EEENS5_IJNSA_ILi0EEESU_SU_EEEEENS5_IJNS4_10UnderscoreESX_SX_EEEEENS4_13SM90_TMA_LOADENS4_14ComposedLayoutINS4_7SwizzleILi3ELi4ELi3EEENS4_18smem_ptr_flag_bitsILi32EEENSS_INS5_IJSB_NSA_ILi32EEEEEENS5_IJS16_SC_EEEEEEEvNS4_8identityENS4_23SM90_TMA_LOAD_MULTICASTES1A_vS1B_EENS_8epilogue10collective18CollectiveEpilogueINS1E_23Sm100TmaWarpSpecializedILi4ELi2ELi16ELb1ELb0EEEJSH_NS5_IJNSS_ISF_SC_EENSS_IS16_SC_EEEEEfSI_fSI_NS1E_6fusion15FusionCallbacksIS1I_NS1M_17LinearCombinationIffffLNS_15FloatRoundStyleE2EEESH_S1L_JEEENS4_5SM1004TMEM4LOAD26SM100_TMEM_LOAD_16dp128b8xES10_S1A_NS4_17SM75_U32x4_LDSM_NENS4_14SM90_TMA_STOREES1A_NS4_17SM90_U32x4_STSM_NENS4_39AutoVectorizingCopyWithAssumedAlignmentILi128EEEEEEvvEEEEvNT_6ParamsE,"",@"SHT_CUDA_INFO"
	.sectionflags	@""
	.align	4


	//----- nvinfo : EIATTR_CUDA_API_VERSION
	.align		4
        /*0000*/ 	.byte	0x04, 0x37
        /*0002*/ 	.short	(.L_31 - .L_30)
.L_30:
        /*0004*/ 	.word	0x00000082


	//----- nvinfo : EIATTR_KPARAM_INFO
	.align		4
.L_31:
        /*0008*/ 	.byte	0x04, 0x17
        /*000a*/ 	.short	(.L_33 - .L_32)
.L_32:
        /*000c*/ 	.word	0x00000000
        /*0010*/ 	.short	0x0000
        /*0012*/ 	.short	0x0000
        /*0014*/ 	.byte	0x00, 0xf0, 0x01, 0x20


	//----- nvinfo : EIATTR_AT_ENTRY_FRAGMENTS
	.align		4
.L_33:
        /*0018*/ 	.byte	0x04, 0x4f
        /*001a*/ 	.short	(.L_35 - .L_34)


	//   ....[0]....
.L_34:
        /*001c*/ 	.word	0x00000006


	//----- nvinfo : EIATTR_RESERVED_SMEM_USED
	.align		4
.L_35:
        /*0020*/ 	.byte	0x01, 0x41
	.zero		2


	//----- nvinfo : EIATTR_SPARSE_MMA_MASK
	.align		4
        /*0024*/ 	.byte	0x03, 0x50
        /*0026*/ 	.short	0x0000


	//----- nvinfo : EIATTR_TCGEN05_1CTA_USED
	.align		4
        /*0028*/ 	.byte	0x01, 0x51
	.zero		2


	//----- nvinfo : EIATTR_MAXREG_COUNT
	.align		4
        /*002c*/ 	.byte	0x03, 0x1b
        /*002e*/ 	.short	0x00ff


	//----- nvinfo : EIATTR_NUM_BARRIERS
	.align		4
        /*0030*/ 	.byte	0x02, 0x4c
        /*0032*/ 	.byte	0x07
	.zero		1


	//----- nvinfo : EIATTR_EXTERNS
	.align		4
        /*0034*/ 	.byte	0x04, 0x0f
        /*0036*/ 	.short	(.L_37 - .L_36)


	//   ....[0]....
	.align		4
.L_36:
        /*0038*/ 	.word	index@(__assertfail)


	//----- nvinfo : EIATTR_MERCURY_ISA_VERSION
	.align		4
.L_37:
        /*003c*/ 	.byte	0x03, 0x5f
        /*003e*/ 	.short	0x0101


	//----- nvinfo : EIATTR_INT_WARP_WIDE_INSTR_OFFSETS
	.align		4
        /*0040*/ 	.byte	0x04, 0x31
        /*0042*/ 	.short	(.L_39 - .L_38)


	//   ....[0]....
.L_38:
        /*0044*/ 	.word	0x00004120


	//   ....[1]....
        /*0048*/ 	.word	0x00004150


	//   ....[2]....
        /*004c*/ 	.word	0x00004170


	//   ....[3]....
        /*0050*/ 	.word	0x00004d40


	//   ....[4]....
        /*0054*/ 	.word	0x00004da0


	//   ....[5]....
        /*0058*/ 	.word	0x00004e90


	//   ....[6]....
        /*005c*/ 	.word	0x00004f10


	//   ....[7]....
        /*0060*/ 	.word	0x00005010


	//   ....[8]....
        /*0064*/ 	.word	0x000050a0


	//   ....[9]....
        /*0068*/ 	.word	0x000051a0


	//   ....[10]....
        /*006c*/ 	.word	0x00005250


	//----- nvinfo : EIATTR_COOP_GROUP_MASK_REGIDS
	.align		4
.L_39:
        /*0070*/ 	.byte	0x04, 0x29
        /*0072*/ 	.short	(.L_41 - .L_40)


	//   ....[0]....
.L_40:
        /*0074*/ 	.word	0xffffffff


	//   ....[1]....
        /*0078*/ 	.word	0xffffffff


	//   ....[2]....
        /*007c*/ 	.word	0xffffffff


	//   ....[3]....
        /*0080*/ 	.word	0xffffffff


	//   ....[4]....
        /*0084*/ 	.word	0xffffffff


	//   ....[5]....
        /*0088*/ 	.word	0xffffffff


	//   ....[6]....
        /*008c*/ 	.word	0xffffffff


	//   ....[7]....
        /*0090*/ 	.word	0xffffffff


	//   ....[8]....
        /*0094*/ 	.word	0xffffffff


	//   ....[9]....
        /*0098*/ 	.word	0xffffffff


	//   ....[10]....
        /*009c*/ 	.word	0xffffffff


	//   ....[11]....
        /*00a0*/ 	.word	0xffffffff


	//   ....[12]....
        /*00a4*/ 	.word	0xffffffff


	//   ....[13]....
        /*00a8*/ 	.word	0xffffffff


	//----- nvinfo : EIATTR_COOP_GROUP_INSTR_OFFSETS
	.align		4
.L_41:
        /*00ac*/ 	.byte	0x04, 0x28
        /*00ae*/ 	.short	(.L_43 - .L_42)


	//   ....[0]....
.L_42:
        /*00b0*/ 	.word	0x00000080


	//   ....[1]....
        /*00b4*/ 	.word	0x000004f0


	//   ....[2]....
        /*00b8*/ 	.word	0x00000690


	//   ....[3]....
        /*00bc*/ 	.word	0x00000830


	//   ....[4]....
        /*00c0*/ 	.word	0x00000930


	//   ....[5]....
        /*00c4*/ 	.word	0x00000aa0


	//   ....[6]....
        /*00c8*/ 	.word	0x00000c40


	//   ....[7]....
        /*00cc*/ 	.word	0x00000df0


	//   ....[8]....
        /*00d0*/ 	.word	0x000022a0


	//   ....[9]....
        /*00d4*/ 	.word	0x00003150


	//   ....[10]....
        /*00d8*/ 	.word	0x00003360


	//   ....[11]....
        /*00dc*/ 	.word	0x00003390


	//   ....[12]....
        /*00e0*/ 	.word	0x00004000


	//   ....[13]....
        /*00e4*/ 	.word	0x00004230


	//----- nvinfo : EIATTR_VRC_CTA_INIT_COUNT
	.align		4
.L_43:
        /*00e8*/ 	.byte	0x02, 0x4a
        /*00ea*/ 	.byte	0x80
	.zero		1


	//----- nvinfo : EIATTR_SYSCALL_OFFSETS
	.align		4
        /*00ec*/ 	.byte	0x04, 0x46
        /*00ee*/ 	.short	(.L_45 - .L_44)


	//   ....[0]....
.L_44:
        /*00f0*/ 	.word	0x00005ef0


	//   ....[1]....
        /*00f4*/ 	.word	0x00005fe0


	//   ....[2]....
        /*00f8*/ 	.word	0x00006880


	//   ....[3]....
        /*00fc*/ 	.word	0x00007040


	//   ....[4]....
        /*0100*/ 	.word	0x000077b0


	//   ....[5]....
        /*0104*/ 	.word	0x00007f20


	//----- nvinfo : EIATTR_MBARRIER_INSTR_OFFSETS
	.align		4
.L_45:
        /*0108*/ 	.byte	0x04, 0x39
        /*010a*/ 	.short	(.L_47 - .L_46)


	//   ....[0]....
.L_46:
        /*010c*/ 	.word	0x00000600
        /*0110*/ 	.word	0x000000ff
        /*0114*/ 	.word	0x00000000
        /*0118*/ 	.short	0x0100
        /*011a*/ 	.byte	0x04
	.zero		1


	//   ....[1]....
        /*011c*/ 	.word	0x00000610
        /*0120*/ 	.word	0x000000ff
        /*0124*/ 	.word	0x00000020
        /*0128*/ 	.short	0x0100
        /*012a*/ 	.byte	0x04
	.zero		1


	//   ....[2]....
        /*012c*/ 	.word	0x00000620
        /*0130*/ 	.word	0x000000ff
        /*0134*/ 	.word	0x00000008
        /*0138*/ 	.short	0x0100
        /*013a*/ 	.byte	0x04
	.zero		1


	//   ....[3]....
        /*013c*/ 	.word	0x00000630
        /*0140*/ 	.word	0x000000ff
        /*0144*/ 	.word	0x00000028
        /*0148*/ 	.short	0x0100
        /*014a*/ 	.byte	0x04
	.zero		1


	//   ....[4]....
        /*014c*/ 	.word	0x00000640
        /*0150*/ 	.word	0x000000ff
        /*0154*/ 	.word	0x00000010
        /*0158*/ 	.short	0x0100
        /*015a*/ 	.byte	0x04
	.zero		1


	//   ....[5]....
        /*015c*/ 	.word	0x00000650
        /*0160*/ 	.word	0x000000ff
        /*0164*/ 	.word	0x00000030
        /*0168*/ 	.short	0x0100
        /*016a*/ 	.byte	0x04
	.zero		1


	//   ....[6]....
        /*016c*/ 	.word	0x00000660
        /*0170*/ 	.word	0x000000ff
        /*0174*/ 	.word	0x00000018
        /*0178*/ 	.short	0x0100
        /*017a*/ 	.byte	0x04
	.zero		1


	//   ....[7]....
        /*017c*/ 	.word	0x00000670
        /*0180*/ 	.word	0x000000ff
        /*0184*/ 	.word	0x00000038
        /*0188*/ 	.short	0x0100
        /*018a*/ 	.byte	0x04
	.zero		1


	//   ....[8]....
        /*018c*/ 	.word	0x000007a0
        /*0190*/ 	.word	0x000000ff
        /*0194*/ 	.word	0x00000040
        /*0198*/ 	.short	0x0100
        /*019a*/ 	.byte	0x04
	.zero		1


	//   ....[9]....
        /*019c*/ 	.word	0x000007b0
        /*01a0*/ 	.word	0x000000ff
        /*01a4*/ 	.word	0x00000060
        /*01a8*/ 	.short	0x0100
        /*01aa*/ 	.byte	0x04
	.zero		1


	//   ....[10]....
        /*01ac*/ 	.word	0x000007c0
        /*01b0*/ 	.word	0x000000ff
        /*01b4*/ 	.word	0x00000048
        /*01b8*/ 	.short	0x0100
        /*01ba*/ 	.byte	0x04
	.zero		1


	//   ....[11]....
        /*01bc*/ 	.word	0x000007d0
        /*01c0*/ 	.word	0x000000ff
        /*01c4*/ 	.word	0x00000068
        /*01c8*/ 	.short	0x0100
        /*01ca*/ 	.byte	0x04
	.zero		1


	//   ....[12]....
        /*01cc*/ 	.word	0x000007e0
        /*01d0*/ 	.word	0x000000ff
        /*01d4*/ 	.word	0x00000050
        /*01d8*/ 	.short	0x0100
        /*01da*/ 	.byte	0x04
	.zero		1


	//   ....[13]....
        /*01dc*/ 	.word	0x000007f0
        /*01e0*/ 	.word	0x000000ff
        /*01e4*/ 	.word	0x00000070
        /*01e8*/ 	.short	0x0100
        /*01ea*/ 	.byte	0x04
	.zero		1


	//   ....[14]....
        /*01ec*/ 	.word	0x00000800
        /*01f0*/ 	.word	0x000000ff
        /*01f4*/ 	.word	0x00000058
        /*01f8*/ 	.short	0x0100
        /*01fa*/ 	.byte	0x04
	.zero		1


	//   ....[15]....
        /*01fc*/ 	.word	0x00000810
        /*0200*/ 	.word	0x000000ff
        /*0204*/ 	.word	0x00000078
        /*0208*/ 	.short	0x0100
        /*020a*/ 	.byte	0x04
	.zero		1


	//   ....[16]....
        /*020c*/ 	.word	0x00000900
        /*0210*/ 	.word	0x000000ff
        /*0214*/ 	.word	0x00000080
        /*0218*/ 	.short	0x0100
        /*021a*/ 	.byte	0x06
	.zero		1


	//   ....[17]....
        /*021c*/ 	.word	0x00000910
        /*0220*/ 	.word	0x000000ff
        /*0224*/ 	.word	0x00000088
        /*0228*/ 	.short	0x0100
        /*022a*/ 	.byte	0x06
	.zero		1


	//   ....[18]....
        /*022c*/ 	.word	0x00000a50
        /*0230*/ 	.word	0x000000ff
        /*0234*/ 	.word	0x00000090
        /*0238*/ 	.short	0x0100
        /*023a*/ 	.byte	0x06
	.zero		1


	//   ....[19]....
        /*023c*/ 	.word	0x00000a60
        /*0240*/ 	.word	0x000000ff
        /*0244*/ 	.word	0x000000a0
        /*0248*/ 	.short	0x0100
        /*024a*/ 	.byte	0x06
	.zero		1


	//   ....[20]....
        /*024c*/ 	.word	0x00000a70
        /*0250*/ 	.word	0x000000ff
        /*0254*/ 	.word	0x00000098
        /*0258*/ 	.short	0x0100
        /*025a*/ 	.byte	0x06
	.zero		1


	//   ....[21]....
        /*025c*/ 	.word	0x00000a80
        /*0260*/ 	.word	0x000000ff
        /*0264*/ 	.word	0x000000a8
        /*0268*/ 	.short	0x0100
        /*026a*/ 	.byte	0x06
	.zero		1


	//   ....[22]....
        /*026c*/ 	.word	0x00000bb0
        /*0270*/ 	.word	0x000000ff
        /*0274*/ 	.word	0x000000b0
        /*0278*/ 	.short	0x0100
        /*027a*/ 	.byte	0x04
	.zero		1


	//   ....[23]....
        /*027c*/ 	.word	0x00000bc0
        /*0280*/ 	.word	0x000000ff
        /*0284*/ 	.word	0x000000d0
        /*0288*/ 	.short	0x0100
        /*028a*/ 	.byte	0x04
	.zero		1


	//   ....[24]....
        /*028c*/ 	.word	0x00000bd0
        /*0290*/ 	.word	0x000000ff
        /*0294*/ 	.word	0x000000b8
        /*0298*/ 	.short	0x0100
        /*029a*/ 	.byte	0x04
	.zero		1


	//   ....[25]....
        /*029c*/ 	.word	0x00000be0
        /*02a0*/ 	.word	0x000000ff
        /*02a4*/ 	.word	0x000000d8
        /*02a8*/ 	.short	0x0100
        /*02aa*/ 	.byte	0x04
	.zero		1


	//   ....[26]....
        /*02ac*/ 	.word	0x00000bf0
        /*02b0*/ 	.word	0x000000ff
        /*02b4*/ 	.word	0x000000c0
        /*02b8*/ 	.short	0x0100
        /*02ba*/ 	.byte	0x04
	.zero		1


	//   ....[27]....
        /*02bc*/ 	.word	0x00000c00
        /*02c0*/ 	.word	0x000000ff
        /*02c4*/ 	.word	0x000000e0
        /*02c8*/ 	.short	0x0100
        /*02ca*/ 	.byte	0x04
	.zero		1


	//   ....[28]....
        /*02cc*/ 	.word	0x00000c10
        /*02d0*/ 	.word	0x000000ff
        /*02d4*/ 	.word	0x000000c8
        /*02d8*/ 	.short	0x0100
        /*02da*/ 	.byte	0x04
	.zero		1


	//   ....[29]....
        /*02dc*/ 	.word	0x00000c20
        /*02e0*/ 	.word	0x000000ff
        /*02e4*/ 	.word	0x000000e8
        /*02e8*/ 	.short	0x0100
        /*02ea*/ 	.byte	0x04
	.zero		1


	//   ....[30]....
        /*02ec*/ 	.word	0x00000d10
        /*02f0*/ 	.word	0x000000ff
        /*02f4*/ 	.word	0x000000f0
        /*02f8*/ 	.short	0x0100
        /*02fa*/ 	.byte	0x04
	.zero		1


	//   ....[31]....
        /*02fc*/ 	.word	0x00000d20
        /*0300*/ 	.word	0x000000ff
        /*0304*/ 	.word	0x00000100
        /*0308*/ 	.short	0x0100
        /*030a*/ 	.byte	0x04
	.zero		1


	//   ....[32]....
        /*030c*/ 	.word	0x00000d30
        /*0310*/ 	.word	0x000000ff
        /*0314*/ 	.word	0x000000f8
        /*0318*/ 	.short	0x0100
        /*031a*/ 	.byte	0x04
	.zero		1


	//   ....[33]....
        /*031c*/ 	.word	0x00000d40
        /*0320*/ 	.word	0x000000ff
        /*0324*/ 	.word	0x00000108
        /*0328*/ 	.short	0x0100
        /*032a*/ 	.byte	0x04
	.zero		1


	//   ....[34]....
        /*032c*/ 	.word	0x000019a0
        /*0330*/ 	.word	0x00000000
        /*0334*/ 	.word	0x00000100
        /*0338*/ 	.short	0x010a
        /*033a*/ 	.byte	0xff
	.zero		1


	//   ....[35]....
        /*033c*/ 	.word	0x000019d0
        /*0340*/ 	.word	0x00000000
        /*0344*/ 	.word	0x000000f0
        /*0348*/ 	.short	0x0101
        /*034a*/ 	.byte	0xff
	.zero		1


	//   ....[36]....
        /*034c*/ 	.word	0x00001aa0
        /*0350*/ 	.word	0x000000ff
        /*0354*/ 	.word	0x00000020
        /*0358*/ 	.short	0x010a
        /*035a*/ 	.byte	0x04
	.zero		1


	//   ....[37]....
        /*035c*/ 	.word	0x00001b20
        /*0360*/ 	.word	0x000000ff
        /*0364*/ 	.word	0x00000020
        /*0368*/ 	.short	0x010a
        /*036a*/ 	.byte	0x21
	.zero		1


	//   ....[38]....
        /*036c*/ 	.word	0x00001cb0
        /*0370*/ 	.word	0x000000ff
        /*0374*/ 	.word	0x00000020
        /*0378*/ 	.short	0x010a
        /*037a*/ 	.byte	0x05
	.zero		1


	//   ....[39]....
        /*037c*/ 	.word	0x00001ea0
        /*0380*/ 	.word	0x000000ff
        /*0384*/ 	.word	0x00000088
        /*0388*/ 	.short	0x0101
        /*038a*/ 	.byte	0x0d
	.zero		1


	//   ....[40]....
        /*038c*/ 	.word	0x00001ec0
        /*0390*/ 	.word	0x000000ff
        /*0394*/ 	.word	0x00000020
        /*0398*/ 	.short	0x010a
        /*039a*/ 	.byte	0x04
	.zero		1


	//   ....[41]....
        /*039c*/ 	.word	0x00001f40
        /*03a0*/ 	.word	0x000000ff
        /*03a4*/ 	.word	0x00000020
        /*03a8*/ 	.short	0x010a
        /*03aa*/ 	.byte	0x21
	.zero		1


	//   ....[42]....
        /*03ac*/ 	.word	0x000020d0
        /*03b0*/ 	.word	0x000000ff
        /*03b4*/ 	.word	0x00000020
        /*03b8*/ 	.short	0x010a
        /*03ba*/ 	.byte	0x05
	.zero		1


	//   ....[43]....
        /*03bc*/ 	.word	0x000022d0
        /*03c0*/ 	.word	0x00000003
        /*03c4*/ 	.word	0x00000090
        /*03c8*/ 	.short	0x010a
        /*03ca*/ 	.byte	0xff
	.zero		1


	//   ....[44]....
        /*03cc*/ 	.word	0x00002420
        /*03d0*/ 	.word	0x00000000
        /*03d4*/ 	.word	0x00000000
        /*03d8*/ 	.short	0x0101
        /*03da*/ 	.byte	0xff
	.zero		1


	//   ....[45]....
        /*03dc*/ 	.word	0x000029d0
        /*03e0*/ 	.word	0x000000ff
        /*03e4*/ 	.word	0x00000000
        /*03e8*/ 	.short	0x010a
        /*03ea*/ 	.byte	0x04
	.zero		1


	//   ....[46]....
        /*03ec*/ 	.word	0x00002a60
        /*03f0*/ 	.word	0x000000ff
        /*03f4*/ 	.word	0x00000000
        /*03f8*/ 	.short	0x010a
        /*03fa*/ 	.byte	0x05
	.zero		1


	//   ....[47]....
        /*03fc*/ 	.word	0x00002af0
        /*0400*/ 	.word	0x000000ff
        /*0404*/ 	.word	0x00000000
        /*0408*/ 	.short	0x010a
        /*040a*/ 	.byte	0x05
	.zero		1


	//   ....[48]....
        /*040c*/ 	.word	0x00002b90
        /*0410*/ 	.word	0x00000000
        /*0414*/ 	.word	0x00000000
        /*0418*/ 	.short	0x010a
        /*041a*/ 	.byte	0xff
	.zero		1


	//   ....[49]....
        /*041c*/ 	.word	0x00002cb0
        /*0420*/ 	.word	0x00000002
        /*0424*/ 	.word	0x000000f0
        /*0428*/ 	.short	0x010a
        /*042a*/ 	.byte	0xff
	.zero		1


	//   ....[50]....
        /*042c*/ 	.word	0x00002d20
        /*0430*/ 	.word	0x00000002
        /*0434*/ 	.word	0x00000000
        /*0438*/ 	.short	0x0101
        /*043a*/ 	.byte	0xff
	.zero		1


	//   ....[51]....
        /*043c*/ 	.word	0x00002d40
        /*0440*/ 	.word	0x000000ff
        /*0444*/ 	.word	0x000000a0
        /*0448*/ 	.short	0x010a
        /*044a*/ 	.byte	0x04
	.zero		1


	//   ....[52]....
        /*044c*/ 	.word	0x00002e60
        /*0450*/ 	.word	0x00000002
        /*0454*/ 	.word	0x00000090
        /*0458*/ 	.short	0x010a
        /*045a*/ 	.byte	0xff
	.zero		1


	//   ....[53]....
        /*045c*/ 	.word	0x00002f60
        /*0460*/ 	.word	0x00000002
        /*0464*/ 	.word	0x00000000
        /*0468*/ 	.short	0x0101
        /*046a*/ 	.byte	0xff
	.zero		1


	//   ....[54]....
        /*046c*/ 	.word	0x00002ff0
        /*0470*/ 	.word	0x000000ff
        /*0474*/ 	.word	0x000000a0
        /*0478*/ 	.short	0x0106
        /*047a*/ 	.byte	0x04
	.zero		1


	//   ....[55]....
        /*047c*/ 	.word	0x00003010
        /*0480*/ 	.word	0x000000ff
        /*0484*/ 	.word	0x000000a0
        /*0488*/ 	.short	0x010a
        /*048a*/ 	.byte	0x04
	.zero		1


	//   ....[56]....
        /*048c*/ 	.word	0x000030a0
        /*0490*/ 	.word	0x000000ff
        /*0494*/ 	.word	0x000000a0
        /*0498*/ 	.short	0x0106
        /*049a*/ 	.byte	0x07
	.zero		1


	//   ....[57]....
        /*049c*/ 	.word	0x000030e0
        /*04a0*/ 	.word	0x00000000
        /*04a4*/ 	.word	0x000000a0
        /*04a8*/ 	.short	0x010a
        /*04aa*/ 	.byte	0xff
	.zero		1


	//   ....[58]....
        /*04ac*/ 	.word	0x000036b0
        /*04b0*/ 	.word	0x00000000
        /*04b4*/ 	.word	0x00000090
        /*04b8*/ 	.short	0x010a
        /*04ba*/ 	.byte	0xff
	.zero		1


	//   ....[59]....
        /*04bc*/ 	.word	0x000037b0
        /*04c0*/ 	.word	0x00000003
        /*04c4*/ 	.word	0x00000000
        /*04c8*/ 	.short	0x0101
        /*04ca*/ 	.byte	0xff
	.zero		1


	//   ....[60]....
        /*04cc*/ 	.word	0x000037c0
        /*04d0*/ 	.word	0x000000ff
        /*04d4*/ 	.word	0x00000000
        /*04d8*/ 	.short	0x010a
        /*04da*/ 	.byte	0x04
	.zero		1


	//   ....[61]....
        /*04dc*/ 	.word	0x00003840
        /*04e0*/ 	.word	0x000000ff
        /*04e4*/ 	.word	0x000000d0
        /*04e8*/ 	.short	0x010a
        /*04ea*/ 	.byte	0x2e
	.zero		1


	//   ....[62]....
        /*04ec*/ 	.word	0x00003920
        /*04f0*/ 	.word	0x000000ff
        /*04f4*/ 	.word	0x00000000
        /*04f8*/ 	.short	0x010a
        /*04fa*/ 	.byte	0x07
	.zero		1


	//   ....[63]....
        /*04fc*/ 	.word	0x00003a60
        /*0500*/ 	.word	0x000000ff
        /*0504*/ 	.word	0x00000000
        /*0508*/ 	.short	0x010a
        /*050a*/ 	.byte	0x04
	.zero		1


	//   ....[64]....
        /*050c*/ 	.word	0x00003e30
        /*0510*/ 	.word	0x000000ff
        /*0514*/ 	.word	0x00000000
        /*0518*/ 	.short	0x010a
        /*051a*/ 	.byte	0x04
	.zero		1


	//   ....[65]....
        /*051c*/ 	.word	0x00003ec0
        /*0520*/ 	.word	0x000000ff
        /*0524*/ 	.word	0x00000000
        /*0528*/ 	.short	0x010a
        /*052a*/ 	.byte	0x05
	.zero		1


	//   ....[66]....
        /*052c*/ 	.word	0x00003f50
        /*0530*/ 	.word	0x000000ff
        /*0534*/ 	.word	0x00000000
        /*0538*/ 	.short	0x010a
        /*053a*/ 	.byte	0x05
	.zero		1


	//   ....[67]....
        /*053c*/ 	.word	0x00003fe0
        /*0540*/ 	.word	0x000000ff
        /*0544*/ 	.word	0x00000000
        /*0548*/ 	.short	0x010a
        /*054a*/ 	.byte	0x04
	.zero		1


	//   ....[68]....
        /*054c*/ 	.word	0x00004500
        /*0550*/ 	.word	0x00000008
        /*0554*/ 	.word	0x00000090
        /*0558*/ 	.short	0x010a
        /*055a*/ 	.byte	0xff
	.zero		1


	//   ....[69]....
        /*055c*/ 	.word	0x00004670
        /*0560*/ 	.word	0x00000000
        /*0564*/ 	.word	0x00000000
        /*0568*/ 	.short	0x0101
        /*056a*/ 	.byte	0xff
	.zero		1


	//   ....[70]....
        /*056c*/ 	.word	0x00004b50
        /*0570*/ 	.word	0x000000ff
        /*0574*/ 	.word	0x00000088
        /*0578*/ 	.short	0x010a
        /*057a*/ 	.byte	0x15
	.zero		1


	//   ....[71]....
        /*057c*/ 	.word	0x00004ce0
        /*0580*/ 	.word	0x000000ff
        /*0584*/ 	.word	0x00000060
        /*0588*/ 	.short	0x010a
        /*058a*/ 	.byte	0x15
	.zero		1


	//   ....[72]....
        /*058c*/ 	.word	0x00004e30
        /*0590*/ 	.word	0x000000ff
        /*0594*/ 	.word	0x00000040
        /*0598*/ 	.short	0x010b
        /*059a*/ 	.byte	0x15
	.zero		1


	//   ....[73]....
        /*059c*/ 	.word	0x00004e50
        /*05a0*/ 	.word	0x000000ff
        /*05a4*/ 	.word	0x00000000
        /*05a8*/ 	.short	0x0101
        /*05aa*/ 	.byte	0x04
	.zero		1


	//   ....[74]....
        /*05ac*/ 	.word	0x00004e60
        /*05b0*/ 	.word	0x000000ff
        /*05b4*/ 	.word	0x00000068
        /*05b8*/ 	.short	0x010a
        /*05ba*/ 	.byte	0x15
	.zero		1


	//   ....[75]....
        /*05bc*/ 	.word	0x00004fb0
        /*05c0*/ 	.word	0x000000ff
        /*05c4*/ 	.word	0x00000048
        /*05c8*/ 	.short	0x010b
        /*05ca*/ 	.byte	0x15
	.zero		1


	//   ....[76]....
        /*05cc*/ 	.word	0x00004fd0
        /*05d0*/ 	.word	0x000000ff
        /*05d4*/ 	.word	0x00000000
        /*05d8*/ 	.short	0x0101
        /*05da*/ 	.byte	0x04
	.zero		1


	//   ....[77]....
        /*05dc*/ 	.word	0x00004fe0
        /*05e0*/ 	.word	0x000000ff
        /*05e4*/ 	.word	0x00000070
        /*05e8*/ 	.short	0x010a
        /*05ea*/ 	.byte	0x15
	.zero		1


	//   ....[78]....
        /*05ec*/ 	.word	0x00005140
        /*05f0*/ 	.word	0x000000ff
        /*05f4*/ 	.word	0x00000050
        /*05f8*/ 	.short	0x010b
        /*05fa*/ 	.byte	0x15
	.zero		1


	//   ....[79]....
        /*05fc*/ 	.word	0x00005160
        /*0600*/ 	.word	0x000000ff
        /*0604*/ 	.word	0x00000000
        /*0608*/ 	.short	0x0101
        /*060a*/ 	.byte	0x04
	.zero		1


	//   ....[80]....
        /*060c*/ 	.word	0x00005170
        /*0610*/ 	.word	0x000000ff
        /*0614*/ 	.word	0x00000078
        /*0618*/ 	.short	0x010a
        /*061a*/ 	.byte	0x15
	.zero		1


	//   ....[81]....
        /*061c*/ 	.word	0x00005360
        /*0620*/ 	.word	0x000000ff
        /*0624*/ 	.word	0x00000058
        /*0628*/ 	.short	0x010b
        /*062a*/ 	.byte	0x15
	.zero		1


	//   ....[82]....
        /*062c*/ 	.word	0x00005370
        /*0630*/ 	.word	0x000000ff
        /*0634*/ 	.word	0x00000000
        /*0638*/ 	.short	0x0101
        /*063a*/ 	.byte	0x28
	.zero		1


	//   ....[83]....
        /*063c*/ 	.word	0x000053a0
        /*0640*/ 	.word	0x000000ff
        /*0644*/ 	.word	0x00000060
        /*0648*/ 	.short	0x010a
        /*064a*/ 	.byte	0x15
	.zero		1


	//   ....[84]....
        /*064c*/ 	.word	0x000053c0
        /*0650*/ 	.word	0x000000ff
        /*0654*/ 	.word	0x00000068
        /*0658*/ 	.short	0x010a
        /*065a*/ 	.byte	0x15
	.zero		1


	//   ....[85]....
        /*065c*/ 	.word	0x000053e0
        /*0660*/ 	.word	0x000000ff
        /*0664*/ 	.word	0x00000070
        /*0668*/ 	.short	0x010a
        /*066a*/ 	.byte	0x15
	.zero		1


	//   ....[86]....
        /*066c*/ 	.word	0x00005420
        /*0670*/ 	.word	0x00000000
        /*0674*/ 	.word	0x00000078
        /*0678*/ 	.short	0x010a
        /*067a*/ 	.byte	0xff
	.zero		1


	//   ....[87]....
        /*067c*/ 	.word	0x00005780
        /*0680*/ 	.word	0x00000003
        /*0684*/ 	.word	0x00000090
        /*0688*/ 	.short	0x010a
        /*068a*/ 	.byte	0xff
	.zero		1


	//   ....[88]....
        /*068c*/ 	.word	0x00005900
        /*0690*/ 	.word	0x00000000
        /*0694*/ 	.word	0x00000000
        /*0698*/ 	.short	0x0101
        /*069a*/ 	.byte	0xff
	.zero		1


	//   ....[89]....
        /*069c*/ 	.word	0x000064a0
        /*06a0*/ 	.word	0x000000ff
        /*06a4*/ 	.word	0x00000040
        /*06a8*/ 	.short	0x010a
        /*06aa*/ 	.byte	0x2c
	.zero		1


	//   ....[90]....
        /*06ac*/ 	.word	0x000064e0
        /*06b0*/ 	.word	0x00000048
        /*06b4*/ 	.word	0x000000b0
        /*06b8*/ 	.short	0x010a
        /*06ba*/ 	.byte	0xff
	.zero		1


	//   ....[91]....
        /*06bc*/ 	.word	0x00006660
        /*06c0*/ 	.word	0x000000ff
        /*06c4*/ 	.word	0x00000040
        /*06c8*/ 	.short	0x010a
        /*06ca*/ 	.byte	0x2c
	.zero		1


	//   ....[92]....
        /*06cc*/ 	.word	0x00006760
        /*06d0*/ 	.word	0x00000048
        /*06d4*/ 	.word	0x000000b0
        /*06d8*/ 	.short	0x010a
        /*06da*/ 	.byte	0xff
	.zero		1


	//   ....[93]....
        /*06dc*/ 	.word	0x00006d60
        /*06e0*/ 	.word	0x00000000
        /*06e4*/ 	.word	0x00000000
        /*06e8*/ 	.short	0x0101
        /*06ea*/ 	.byte	0xff
	.zero		1


	//   ....[94]....
        /*06ec*/ 	.word	0x00006d70
        /*06f0*/ 	.word	0x00000002
        /*06f4*/ 	.word	0x00000040
        /*06f8*/ 	.short	0x010a
        /*06fa*/ 	.byte	0xff
	.zero		1


	//   ....[95]....
        /*06fc*/ 	.word	0x00006e40
        /*0700*/ 	.word	0x00000002
        /*0704*/ 	.word	0x00000040
        /*0708*/ 	.short	0x010a
        /*070a*/ 	.byte	0xff
	.zero		1


	//   ....[96]....
        /*070c*/ 	.word	0x000074d0
        /*0710*/ 	.word	0x00000010
        /*0714*/ 	.word	0x00000000
        /*0718*/ 	.short	0x0101
        /*071a*/ 	.byte	0xff
	.zero		1


	//   ....[97]....
        /*071c*/ 	.word	0x000074f0
        /*0720*/ 	.word	0x00000000
        /*0724*/ 	.word	0x00000040
        /*0728*/ 	.short	0x010a
        /*072a*/ 	.byte	0xff
	.zero		1


	//   ....[98]....
        /*072c*/ 	.word	0x000075b0
        /*0730*/ 	.word	0x00000000
        /*0734*/ 	.word	0x00000040
        /*0738*/ 	.short	0x010a
        /*073a*/ 	.byte	0xff
	.zero		1


	//   ....[99]....
        /*073c*/ 	.word	0x00007c40
        /*0740*/ 	.word	0x00000010
        /*0744*/ 	.word	0x00000000
        /*0748*/ 	.short	0x0101
        /*074a*/ 	.byte	0xff
	.zero		1


	//   ....[100]....
        /*074c*/ 	.word	0x00007c60
        /*0750*/ 	.word	0x00000002
        /*0754*/ 	.word	0x00000040
        /*0758*/ 	.short	0x010a
        /*075a*/ 	.byte	0xff
	.zero		1


	//   ....[101]....
        /*075c*/ 	.word	0x00007d20
        /*0760*/ 	.word	0x00000002
        /*0764*/ 	.word	0x00000040
        /*0768*/ 	.short	0x010a
        /*076a*/ 	.byte	0xff
	.zero		1


	//   ....[102]....
        /*076c*/ 	.word	0x00008010
        /*0770*/ 	.word	0x000000ff
        /*0774*/ 	.word	0x00000000
        /*0778*/ 	.short	0x0101
        /*077a*/ 	.byte	0x04
	.zero		1


	//   ....[103]....
        /*077c*/ 	.word	0x00008430
        /*0780*/ 	.word	0x00000000
        /*0784*/ 	.word	0x00000000
        /*0788*/ 	.short	0x0101
        /*078a*/ 	.byte	0xff
	.zero		1


	//   ....[104]....
        /*078c*/ 	.word	0x000086c0
        /*0790*/ 	.word	0x000000ff
        /*0794*/ 	.word	0x00000000
        /*0798*/ 	.short	0x0101
        /*079a*/ 	.byte	0x04
	.zero		1


	//   ....[105]....
        /*079c*/ 	.word	0x000086e0
        /*07a0*/ 	.word	0x00000000
        /*07a4*/ 	.word	0x00000100
        /*07a8*/ 	.short	0x010a
        /*07aa*/ 	.byte	0xff
	.zero		1


	//   ....[106]....
        /*07ac*/ 	.word	0x00008740
        /*07b0*/ 	.word	0x00000000
        /*07b4*/ 	.word	0x00000020
        /*07b8*/ 	.short	0x010a
        /*07ba*/ 	.byte	0xff
	.zero		1


	//   ....[107]....
        /*07bc*/ 	.word	0x000087a0
        /*07c0*/ 	.word	0x00000000
        /*07c4*/ 	.word	0x00000020
        /*07c8*/ 	.short	0x010a
        /*07ca*/ 	.byte	0xff
	.zero		1


	//   ....[108]....
        /*07cc*/ 	.word	0x000087f0
        /*07d0*/ 	.word	0x00000003
        /*07d4*/ 	.word	0x00000090
        /*07d8*/ 	.short	0x010a
        /*07da*/ 	.byte	0xff
	.zero		1


	//   ....[109]....
        /*07dc*/ 	.word	0x00008850
        /*07e0*/ 	.word	0x00000000
        /*07e4*/ 	.word	0x00000000
        /*07e8*/ 	.short	0x010a
        /*07ea*/ 	.byte	0xff
	.zero		1


	//   ....[110]....
        /*07ec*/ 	.word	0x000088b0
        /*07f0*/ 	.word	0x00000000
        /*07f4*/ 	.word	0x00000000
        /*07f8*/ 	.short	0x010a
        /*07fa*/ 	.byte	0xff
	.zero		1


	//   ....[111]....
        /*07fc*/ 	.word	0x00008910
        /*0800*/ 	.word	0x00000000
        /*0804*/ 	.word	0x00000000
        /*0808*/ 	.short	0x010a
        /*080a*/ 	.byte	0xff
	.zero		1


	//   ....[112]....
        /*080c*/ 	.word	0x00008960
        /*0810*/ 	.word	0x00000002
        /*0814*/ 	.word	0x000000f0
        /*0818*/ 	.short	0x010a
        /*081a*/ 	.byte	0xff
	.zero		1


	//   ....[113]....
        /*081c*/ 	.word	0x000089c0
        /*0820*/ 	.word	0x00000002
        /*0824*/ 	.word	0x000000a0
        /*0828*/ 	.short	0x010a
        /*082a*/ 	.byte	0xff
	.zero		1


	//   ....[114]....
        /*082c*/ 	.word	0x00008a10
        /*0830*/ 	.word	0x00000002
        /*0834*/ 	.word	0x00000090
        /*0838*/ 	.short	0x010a
        /*083a*/ 	.byte	0xff
	.zero		1


	//   ....[115]....
        /*083c*/ 	.word	0x00008a70
        /*0840*/ 	.word	0x00000000
        /*0844*/ 	.word	0x000000a0
        /*0848*/ 	.short	0x010a
        /*084a*/ 	.byte	0xff
	.zero		1


	//   ....[116]....
        /*084c*/ 	.word	0x00008ac0
        /*0850*/ 	.word	0x00000000
        /*0854*/ 	.word	0x00000090
        /*0858*/ 	.short	0x010a
        /*085a*/ 	.byte	0xff
	.zero		1


	//   ....[117]....
        /*085c*/ 	.word	0x00008b20
        /*0860*/ 	.word	0x00000002
        /*0864*/ 	.word	0x000000d0
        /*0868*/ 	.short	0x010a
        /*086a*/ 	.byte	0xff
	.zero		1


	//   ....[118]....
        /*086c*/ 	.word	0x00008b80
        /*0870*/ 	.word	0x00000000
        /*0874*/ 	.word	0x00000000
        /*0878*/ 	.short	0x010a
        /*087a*/ 	.byte	0xff
	.zero		1


	//   ....[119]....
        /*087c*/ 	.word	0x00008be0
        /*0880*/ 	.word	0x00000000
        /*0884*/ 	.word	0x00000000
        /*0888*/ 	.short	0x010a
        /*088a*/ 	.byte	0xff
	.zero		1


	//   ....[120]....
        /*088c*/ 	.word	0x00008c40
        /*0890*/ 	.word	0x00000000
        /*0894*/ 	.word	0x00000000
        /*0898*/ 	.short	0x010a
        /*089a*/ 	.byte	0xff
	.zero		1


	//   ....[121]....
        /*089c*/ 	.word	0x00008ca0
        /*08a0*/ 	.word	0x00000000
        /*08a4*/ 	.word	0x00000000
        /*08a8*/ 	.short	0x010a
        /*08aa*/ 	.byte	0xff
	.zero		1


	//   ....[122]....
        /*08ac*/ 	.word	0x00008d00
        /*08b0*/ 	.word	0x00000000
        /*08b4*/ 	.word	0x00000000
        /*08b8*/ 	.short	0x010a
        /*08ba*/ 	.byte	0xff
	.zero		1


	//   ....[123]....
        /*08bc*/ 	.word	0x00008d50
        /*08c0*/ 	.word	0x00000008
        /*08c4*/ 	.word	0x00000090
        /*08c8*/ 	.short	0x010a
        /*08ca*/ 	.byte	0xff
	.zero		1


	//   ....[124]....
        /*08cc*/ 	.word	0x00008db0
        /*08d0*/ 	.word	0x00000000
        /*08d4*/ 	.word	0x00000088
        /*08d8*/ 	.short	0x010a
        /*08da*/ 	.byte	0xff
	.zero		1


	//   ....[125]....
        /*08dc*/ 	.word	0x00008e10
        /*08e0*/ 	.word	0x00000000
        /*08e4*/ 	.word	0x00000060
        /*08e8*/ 	.short	0x010a
        /*08ea*/ 	.byte	0xff
	.zero		1


	//   ....[126]....
        /*08ec*/ 	.word	0x00008e70
        /*08f0*/ 	.word	0x00000000
        /*08f4*/ 	.word	0x00000068
        /*08f8*/ 	.short	0x010a
        /*08fa*/ 	.byte	0xff
	.zero		1


	//   ....[127]....
        /*08fc*/ 	.word	0x00008ed0
        /*0900*/ 	.word	0x00000000
        /*0904*/ 	.word	0x00000070
        /*0908*/ 	.short	0x010a
        /*090a*/ 	.byte	0xff
	.zero		1


	//   ....[128]....
        /*090c*/ 	.word	0x00008f30
        /*0910*/ 	.word	0x00000000
        /*0914*/ 	.word	0x00000078
        /*0918*/ 	.short	0x010a
        /*091a*/ 	.byte	0xff
	.zero		1


	//   ....[129]....
        /*091c*/ 	.word	0x00008f90
        /*0920*/ 	.word	0x00000000
        /*0924*/ 	.word	0x00000060
        /*0928*/ 	.short	0x010a
        /*092a*/ 	.byte	0xff
	.zero		1


	//   ....[130]....
        /*092c*/ 	.word	0x00008ff0
        /*0930*/ 	.word	0x00000000
        /*0934*/ 	.word	0x00000068
        /*0938*/ 	.short	0x010a
        /*093a*/ 	.byte	0xff
	.zero		1


	//   ....[131]....
        /*093c*/ 	.word	0x00009050
        /*0940*/ 	.word	0x00000000
        /*0944*/ 	.word	0x00000070
        /*0948*/ 	.short	0x010a
        /*094a*/ 	.byte	0xff
	.zero		1


	//   ....[132]....
        /*094c*/ 	.word	0x000090a0
        /*0950*/ 	.word	0x00000003
        /*0954*/ 	.word	0x00000090
        /*0958*/ 	.short	0x010a
        /*095a*/ 	.byte	0xff
	.zero		1


	//   ....[133]....
        /*095c*/ 	.word	0x00009100
        /*0960*/ 	.word	0x00000000
        /*0964*/ 	.word	0x00000040
        /*0968*/ 	.short	0x010a
        /*096a*/ 	.byte	0xff
	.zero		1


	//   ....[134]....
        /*096c*/ 	.word	0x00009150
        /*0970*/ 	.word	0x00000048
        /*0974*/ 	.word	0x000000b0
        /*0978*/ 	.short	0x010a
        /*097a*/ 	.byte	0xff
	.zero		1


	//   ....[135]....
        /*097c*/ 	.word	0x000091a0
        /*0980*/ 	.word	0x00000002
        /*0984*/ 	.word	0x00000040
        /*0988*/ 	.short	0x010a
        /*098a*/ 	.byte	0xff
	.zero		1


	//   ....[136]....
        /*098c*/ 	.word	0x000091f0
        /*0990*/ 	.word	0x00000000
        /*0994*/ 	.word	0x00000040
        /*0998*/ 	.short	0x010a
        /*099a*/ 	.byte	0xff
	.zero		1


	//   ....[137]....
        /*099c*/ 	.word	0x00009240
        /*09a0*/ 	.word	0x00000002
        /*09a4*/ 	.word	0x00000040
        /*09a8*/ 	.short	0x010a
        /*09aa*/ 	.byte	0xff
	.zero		1


	//----- nvinfo : EIATTR_NUM_MBARRIERS
	.align		4
.L_47:
        /*09ac*/ 	.byte	0x03, 0x38
        /*09ae*/ 	.short	0x0022


	//----- nvinfo : EIATTR_EXIT_INSTR_OFFSETS
	.align		4
        /*09b0*/ 	.byte	0x04, 0x1c
        /*09b2*/ 	.short	(.L_49 - .L_48)


	//   ....[0]....
.L_48:
        /*09b4*/ 	.word	0x00002bc0


	//   ....[1]....
        /*09b8*/ 	.word	0x000030b0


	//   ....[2]....
        /*09bc*/ 	.word	0x00003110


	//   ....[3]....
        /*09c0*/ 	.word	0x00004240


	//   ....[4]....
        /*09c4*/ 	.word	0x00005450


	//   ....[5]....
        /*09c8*/ 	.word	0x00005490


	//   ....[6]....
        /*09cc*/ 	.word	0x000085b0


	//   ....[7]....
        /*09d0*/ 	.word	0x00008630


	//   ....[8]....
        /*09d4*/ 	.word	0x00008660


	//   ....[9]....
        /*09d8*/ 	.word	0x000086d0


	//----- nvinfo : EIATTR_MAX_THREADS
	.align		4
.L_49:
        /*09dc*/ 	.byte	0x04, 0x05
        /*09de*/ 	.short	(.L_51 - .L_50)
.L_50:
        /*09e0*/ 	.word	0x00000100
        /*09e4*/ 	.word	0x00000001
        /*09e8*/ 	.word	0x00000001


	//----- nvinfo : EIATTR_CRS_STACK_SIZE
	.align		4
.L_51:
        /*09ec*/ 	.byte	0x04, 0x1e
        /*09ee*/ 	.short	(.L_53 - .L_52)
.L_52:
        /*09f0*/ 	.word	0x00000000


	//----- nvinfo : EIATTR_CBANK_PARAM_SIZE
	.align		4
.L_53:
        /*09f4*/ 	.byte	0x03, 0x19
        /*09f6*/ 	.short	0x0800


	//----- nvinfo : EIATTR_PARAM_CBANK
	.align		4
        /*09f8*/ 	.byte	0x04, 0x0a
        /*09fa*/ 	.short	(.L_55 - .L_54)
	.align		4
.L_54:
        /*09fc*/ 	.word	index@(.nv.constant0._ZN7cutlass13device_kernelINS_4gemm6kernel13GemmUniversalIN4cute5tupleIJiiiiEEENS1_10collective13CollectiveMmaINS1_35MainloopSm100TmaUmmaWarpSpecializedILi4ELi2ELi4ENS5_IJNS4_1CILi8EEENSA_ILi1EEESC_EEEEENS5_IJNSA_ILi64EEENSA_ILi128EEESF_EEEfNS5_IJlSC_lEEEfSI_NS4_8TiledMMAINS4_8MMA_AtomIJNS4_17SM100_MMA_TF32_SSINS_10tfloat32_tESM_fLi64ELi128ELNS4_4UMMA5MajorE0ELSO_0ELNSN_7ScaleInE0ELSP_0EEEEEENS4_6LayoutINS5_IJSC_SC_SC_EEENS5_IJNSA_ILi0EEESU_SU_EEEEENS5_IJNS4_10UnderscoreESX_SX_EEEEENS4_13SM90_TMA_LOADENS4_14ComposedLayoutINS4_7SwizzleILi3ELi4ELi3EEENS4_18smem_ptr_flag_bitsILi32EEENSS_INS5_IJSB_NSA_ILi32EEEEEENS5_IJS16_SC_EEEEEEEvNS4_8identityENS4_23SM90_TMA_LOAD_MULTICASTES1A_vS1B_EENS_8epilogue10collective18CollectiveEpilogueINS1E_23Sm100TmaWarpSpecializedILi4ELi2ELi16ELb1ELb0EEEJSH_NS5_IJNSS_ISF_SC_EENSS_IS16_SC_EEEEEfSI_fSI_NS1E_6fusion15FusionCallbacksIS1I_NS1M_17LinearCombinationIffffLNS_15FloatRoundStyleE2EEESH_S1L_JEEENS4_5SM1004TMEM4LOAD26SM100_TMEM_LOAD_16dp128b8xES10_S1A_NS4_17SM75_U32x4_LDSM_NENS4_14SM90_TMA_STOREES1A_NS4_17SM90_U32x4_STSM_NENS4_39AutoVectorizingCopyWithAssumedAlignmentILi128EEEEEEvvEEEEvNT_6ParamsE)
        /*0a00*/ 	.short	0x0380
        /*0a02*/ 	.short	0x0800


	//----- nvinfo : EIATTR_SW_WAR
	.align		4
.L_55:
        /*0a04*/ 	.byte	0x04, 0x36
        /*0a06*/ 	.short	(.L_57 - .L_56)
.L_56:
        /*0a08*/ 	.word	0x00000008
.L_57:


//--------------------- .nv.callgraph             --------------------------
	.section	.nv.callgraph,"",@"SHT_CUDA_CALLGRAPH"
	.align	4
	.sectionentsize	8
	.align		4
        /*0000*/ 	.word	0x00000000
	.align		4
        /*0004*/ 	.word	0xffffffff
	.align		4
        /*0008*/ 	.word	index@(_ZN7cutlass13device_kernelINS_4gemm6kernel13GemmUniversalIN4cute5tupleIJiiiiEEENS1_10collective13CollectiveMmaINS1_35MainloopSm100TmaUmmaWarpSpecializedILi4ELi2ELi4ENS5_IJNS4_1CILi8EEENSA_ILi1EEESC_EEEEENS5_IJNSA_ILi64EEENSA_ILi128EEESF_EEEfNS5_IJlSC_lEEEfSI_NS4_8TiledMMAINS4_8MMA_AtomIJNS4_17SM100_MMA_TF32_SSINS_10tfloat32_tESM_fLi64ELi128ELNS4_4UMMA5MajorE0ELSO_0ELNSN_7ScaleInE0ELSP_0EEEEEENS4_6LayoutINS5_IJSC_SC_SC_EEENS5_IJNSA_ILi0EEESU_SU_EEEEENS5_IJNS4_10UnderscoreESX_SX_EEEEENS4_13SM90_TMA_LOADENS4_14ComposedLayoutINS4_7SwizzleILi3ELi4ELi3EEENS4_18smem_ptr_flag_bitsILi32EEENSS_INS5_IJSB_NSA_ILi32EEEEEENS5_IJS16_SC_EEEEEEEvNS4_8identityENS4_23SM90_TMA_LOAD_MULTICASTES1A_vS1B_EENS_8epilogue10collective18CollectiveEpilogueINS1E_23Sm100TmaWarpSpecializedILi4ELi2ELi16ELb1ELb0EEEJSH_NS5_IJNSS_ISF_SC_EENSS_IS16_SC_EEEEEfSI_fSI_NS1E_6fusion15FusionCallbacksIS1I_NS1M_17LinearCombinationIffffLNS_15FloatRoundStyleE2EEESH_S1L_JEEENS4_5SM1004TMEM4LOAD26SM100_TMEM_LOAD_16dp128b8xES10_S1A_NS4_17SM75_U32x4_LDSM_NENS4_14SM90_TMA_STOREES1A_NS4_17SM90_U32x4_STSM_NENS4_39AutoVectorizingCopyWithAssumedAlignmentILi128EEEEEEvvEEEEvNT_6ParamsE)
	.align		4
        /*000c*/ 	.word	index@(__assertfail)
	.align		4
        /*0010*/ 	.word	0x00000000
	.align		4
        /*0014*/ 	.word	0xfffffffe
	.align		4
        /*0018*/ 	.word	0x00000000
	.align		4
        /*001c*/ 	.word	0xfffffffd
	.align		4
        /*0020*/ 	.word	0x00000000
	.align		4
        /*0024*/ 	.word	0xfffffffc


//--------------------- .nv.constant4             --------------------------
	.section	.nv.constant4,"a",@progbits
	.align	8
	.align		8
.nv.constant4:
        /*0000*/ 	.dword	__assertfail
	.align		8
        /*0008*/ 	.dword	__unnamed_1
	.align		8
        /*0010*/ 	.dword	__unnamed_2
	.align		8
        /*0018*/ 	.dword	_ZN40_INTERNAL_9340c088_4_k_cu_598cd9a4_309314cuda3std3__45__cpo5beginE
	.align		8
        /*0020*/ 	.dword	_ZN40_INTERNAL_9340c088_4_k_cu_598cd9a4_309314cuda3std3__45__cpo3endE
	.align		8
        /*0028*/ 	.dword	_ZN40_INTERNAL_9340c088_4_k_cu_598cd9a4_309314cuda3std3__45__cpo6cbeginE
	.align		8
        /*0030*/ 	.dword	_ZN40_INTERNAL_9340c088_4_k_cu_598cd9a4_309314cuda3std3__45__cpo4cendE
	.align		8
        /*0038*/ 	.dword	_ZN40_INTERNAL_9340c088_4_k_cu_598cd9a4_309314cuda3std3__442_GLOBAL__N__9340c088_4_k_cu_598cd9a4_309316ignoreE
	.align		8
        /*0040*/ 	.dword	_ZN40_INTERNAL_9340c088_4_k_cu_598cd9a4_309314cuda3std3__419piecewise_constructE
	.align		8
        /*0048*/ 	.dword	_ZN40_INTERNAL_9340c088_4_k_cu_598cd9a4_309314cuda3std3__48in_placeE
	.align		8
        /*0050*/ 	.dword	_ZN40_INTERNAL_9340c088_4_k_cu_598cd9a4_309314cuda3std6ranges3__45__cpo4swapE
	.align		8
        /*0058*/ 	.dword	_ZN40_INTERNAL_9340c088_4_k_cu_598cd9a4_309314cuda3std6ranges3__45__cpo9iter_moveE
	.align		8
        /*0060*/ 	.dword	_ZN40_INTERNAL_9340c088_4_k_cu_598cd9a4_309314cute7productE
	.align		8
        /*0068*/ 	.dword	_ZN40_INTERNAL_9340c088_4_k_cu_598cd9a4_309314cute1_E
	.align		8
        /*0070*/ 	.dword	$str$25
	.align		8
        /*0078*/ 	.dword	$str$26
	.align		8
        /*0080*/ 	.dword	$str$27
	.align		8
        /*0088*/ 	.dword	$str$28


//--------------------- .text._ZN7cutlass13device_kernelINS_4gemm6kernel13GemmUniversalIN4cute5tupleIJiiiiEEENS1_10collective13CollectiveMmaINS1_35MainloopSm100TmaUmmaWarpSpecializedILi4ELi2ELi4ENS5_IJNS4_1CILi8EEENSA_ILi1EEESC_EEEEENS5_IJNSA_ILi64EEENSA_ILi128EEESF_EEEfNS5_IJlSC_lEEEfSI_NS4_8TiledMMAINS4_8MMA_AtomIJNS4_17SM100_MMA_TF32_SSINS_10tfloat32_tESM_fLi64ELi128ELNS4_4UMMA5MajorE0ELSO_0ELNSN_7ScaleInE0ELSP_0EEEEEENS4_6LayoutINS5_IJSC_SC_SC_EEENS5_IJNSA_ILi0EEESU_SU_EEEEENS5_IJNS4_10UnderscoreESX_SX_EEEEENS4_13SM90_TMA_LOADENS4_14ComposedLayoutINS4_7SwizzleILi3ELi4ELi3EEENS4_18smem_ptr_flag_bitsILi32EEENSS_INS5_IJSB_NSA_ILi32EEEEEENS5_IJS16_SC_EEEEEEEvNS4_8identityENS4_23SM90_TMA_LOAD_MULTICASTES1A_vS1B_EENS_8epilogue10collective18CollectiveEpilogueINS1E_23Sm100TmaWarpSpecializedILi4ELi2ELi16ELb1ELb0EEEJSH_NS5_IJNSS_ISF_SC_EENSS_IS16_SC_EEEEEfSI_fSI_NS1E_6fusion15FusionCallbacksIS1I_NS1M_17LinearCombinationIffffLNS_15FloatRoundStyleE2EEESH_S1L_JEEENS4_5SM1004TMEM4LOAD26SM100_TMEM_LOAD_16dp128b8xES10_S1A_NS4_17SM75_U32x4_LDSM_NENS4_14SM90_TMA_STOREES1A_NS4_17SM90_U32x4_STSM_NENS4_39AutoVectorizingCopyWithAssumedAlignmentILi128EEEEEEvvEEEEvNT_6ParamsE --------------------------
	.section	.text._ZN7cutlass13device_kernelINS_4gemm6kernel13GemmUniversalIN4cute5tupleIJiiiiEEENS1_10collective13CollectiveMmaINS1_35MainloopSm100TmaUmmaWarpSpecializedILi4ELi2ELi4ENS5_IJNS4_1CILi8EEENSA_ILi1EEESC_EEEEENS5_IJNSA_ILi64EEENSA_ILi128EEESF_EEEfNS5_IJlSC_lEEEfSI_NS4_8TiledMMAINS4_8MMA_AtomIJNS4_17SM100_MMA_TF32_SSINS_10tfloat32_tESM_fLi64ELi128ELNS4_4UMMA5MajorE0ELSO_0ELNSN_7ScaleInE0ELSP_0EEEEEENS4_6LayoutINS5_IJSC_SC_SC_EEENS5_IJNSA_ILi0EEESU_SU_EEEEENS5_IJNS4_10UnderscoreESX_SX_EEEEENS4_13SM90_TMA_LOADENS4_14ComposedLayoutINS4_7SwizzleILi3ELi4ELi3EEENS4_18smem_ptr_flag_bitsILi32EEENSS_INS5_IJSB_NSA_ILi32EEEEEENS5_IJS16_SC_EEEEEEEvNS4_8identityENS4_23SM90_TMA_LOAD_MULTICASTES1A_vS1B_EENS_8epilogue10collective18CollectiveEpilogueINS1E_23Sm100TmaWarpSpecializedILi4ELi2ELi16ELb1ELb0EEEJSH_NS5_IJNSS_ISF_SC_EENSS_IS16_SC_EEEEEfSI_fSI_NS1E_6fusion15FusionCallbacksIS1I_NS1M_17LinearCombinationIffffLNS_15FloatRoundStyleE2EEESH_S1L_JEEENS4_5SM1004TMEM4LOAD26SM100_TMEM_LOAD_16dp128b8xES10_S1A_NS4_17SM75_U32x4_LDSM_NENS4_14SM90_TMA_STOREES1A_NS4_17SM90_U32x4_STSM_NENS4_39AutoVectorizingCopyWithAssumedAlignmentILi128EEEEEEvvEEEEvNT_6ParamsE,"ax",@progbits
	.align	128
.text._ZN7cutlass13device_kernelINS_4gemm6kernel13GemmUniversalIN4cute5tupleIJiiiiEEENS1_10collective13CollectiveMmaINS1_35MainloopSm100TmaUmmaWarpSpecializedILi4ELi2ELi4ENS5_IJNS4_1CILi8EEENSA_ILi1EEESC_EEEEENS5_IJNSA_ILi64EEENSA_ILi128EEESF_EEEfNS5_IJlSC_lEEEfSI_NS4_8TiledMMAINS4_8MMA_AtomIJNS4_17SM100_MMA_TF32_SSINS_10tfloat32_tESM_fLi64ELi128ELNS4_4UMMA5MajorE0ELSO_0ELNSN_7ScaleInE0ELSP_0EEEEEENS4_6LayoutINS5_IJSC_SC_SC_EEENS5_IJNSA_ILi0EEESU_SU_EEEEENS5_IJNS4_10UnderscoreESX_SX_EEEEENS4_13SM90_TMA_LOADENS4_14ComposedLayoutINS4_7SwizzleILi3ELi4ELi3EEENS4_18smem_ptr_flag_bitsILi32EEENSS_INS5_IJSB_NSA_ILi32EEEEEENS5_IJS16_SC_EEEEEEEvNS4_8identityENS4_23SM90_TMA_LOAD_MULTICASTES1A_vS1B_EENS_8epilogue10collective18CollectiveEpilogueINS1E_23Sm100TmaWarpSpecializedILi4ELi2ELi16ELb1ELb0EEEJSH_NS5_IJNSS_ISF_SC_EENSS_IS16_SC_EEEEEfSI_fSI_NS1E_6fusion15FusionCallbacksIS1I_NS1M_17LinearCombinationIffffLNS_15FloatRoundStyleE2EEESH_S1L_JEEENS4_5SM1004TMEM4LOAD26SM100_TMEM_LOAD_16dp128b8xES10_S1A_NS4_17SM75_U32x4_LDSM_NENS4_14SM90_TMA_STOREES1A_NS4_17SM90_U32x4_STSM_NENS4_39AutoVectorizingCopyWithAssumedAlignmentILi128EEEEEEvvEEEEvNT_6ParamsE:
        .type           _ZN7cutlass13device_kernelINS_4gemm6kernel13GemmUniversalIN4cute5tupleIJiiiiEEENS1_10collective13CollectiveMmaINS1_35MainloopSm100TmaUmmaWarpSpecializedILi4ELi2ELi4ENS5_IJNS4_1CILi8EEENSA_ILi1EEESC_EEEEENS5_IJNSA_ILi64EEENSA_ILi128EEESF_EEEfNS5_IJlSC_lEEEfSI_NS4_8TiledMMAINS4_8MMA_AtomIJNS4_17SM100_MMA_TF32_SSINS_10tfloat32_tESM_fLi64ELi128ELNS4_4UMMA5MajorE0ELSO_0ELNSN_7ScaleInE0ELSP_0EEEEEENS4_6LayoutINS5_IJSC_SC_SC_EEENS5_IJNSA_ILi0EEESU_SU_EEEEENS5_IJNS4_10UnderscoreESX_SX_EEEEENS4_13SM90_TMA_LOADENS4_14ComposedLayoutINS4_7SwizzleILi3ELi4ELi3EEENS4_18smem_ptr_flag_bitsILi32EEENSS_INS5_IJSB_NSA_ILi32EEEEEENS5_IJS16_SC_EEEEEEEvNS4_8identityENS4_23SM90_TMA_LOAD_MULTICASTES1A_vS1B_EENS_8epilogue10collective18CollectiveEpilogueINS1E_23Sm100TmaWarpSpecializedILi4ELi2ELi16ELb1ELb0EEEJSH_NS5_IJNSS_ISF_SC_EENSS_IS16_SC_EEEEEfSI_fSI_NS1E_6fusion15FusionCallbacksIS1I_NS1M_17LinearCombinationIffffLNS_15FloatRoundStyleE2EEESH_S1L_JEEENS4_5SM1004TMEM4LOAD26SM100_TMEM_LOAD_16dp128b8xES10_S1A_NS4_17SM75_U32x4_LDSM_NENS4_14SM90_TMA_STOREES1A_NS4_17SM90_U32x4_STSM_NENS4_39AutoVectorizingCopyWithAssumedAlignmentILi128EEEEEEvvEEEEvNT_6ParamsE,@function
        .size           _ZN7cutlass13device_kernelINS_4gemm6kernel13GemmUniversalIN4cute5tupleIJiiiiEEENS1_10collective13CollectiveMmaINS1_35MainloopSm100TmaUmmaWarpSpecializedILi4ELi2ELi4ENS5_IJNS4_1CILi8EEENSA_ILi1EEESC_EEEEENS5_IJNSA_ILi64EEENSA_ILi128EEESF_EEEfNS5_IJlSC_lEEEfSI_NS4_8TiledMMAINS4_8MMA_AtomIJNS4_17SM100_MMA_TF32_SSINS_10tfloat32_tESM_fLi64ELi128ELNS4_4UMMA5MajorE0ELSO_0ELNSN_7ScaleInE0ELSP_0EEEEEENS4_6LayoutINS5_IJSC_SC_SC_EEENS5_IJNSA_ILi0EEESU_SU_EEEEENS5_IJNS4_10UnderscoreESX_SX_EEEEENS4_13SM90_TMA_LOADENS4_14ComposedLayoutINS4_7SwizzleILi3ELi4ELi3EEENS4_18smem_ptr_flag_bitsILi32EEENSS_INS5_IJSB_NSA_ILi32EEEEEENS5_IJS16_SC_EEEEEEEvNS4_8identityENS4_23SM90_TMA_LOAD_MULTICASTES1A_vS1B_EENS_8epilogue10collective18CollectiveEpilogueINS1E_23Sm100TmaWarpSpecializedILi4ELi2ELi16ELb1ELb0EEEJSH_NS5_IJNSS_ISF_SC_EENSS_IS16_SC_EEEEEfSI_fSI_NS1E_6fusion15FusionCallbacksIS1I_NS1M_17LinearCombinationIffffLNS_15FloatRoundStyleE2EEESH_S1L_JEEENS4_5SM1004TMEM4LOAD26SM100_TMEM_LOAD_16dp128b8xES10_S1A_NS4_17SM75_U32x4_LDSM_NENS4_14SM90_TMA_STOREES1A_NS4_17SM90_U32x4_STSM_NENS4_39AutoVectorizingCopyWithAssumedAlignmentILi128EEEEEEvvEEEEvNT_6ParamsE,(.L_x_183 - _ZN7cutlass13device_kernelINS_4gemm6kernel13GemmUniversalIN4cute5tupleIJiiiiEEENS1_10collective13CollectiveMmaINS1_35MainloopSm100TmaUmmaWarpSpecializedILi4ELi2ELi4ENS5_IJNS4_1CILi8EEENSA_ILi1EEESC_EEEEENS5_IJNSA_ILi64EEENSA_ILi128EEESF_EEEfNS5_IJlSC_lEEEfSI_NS4_8TiledMMAINS4_8MMA_AtomIJNS4_17SM100_MMA_TF32_SSINS_10tfloat32_tESM_fLi64ELi128ELNS4_4UMMA5MajorE0ELSO_0ELNSN_7ScaleInE0ELSP_0EEEEEENS4_6LayoutINS5_IJSC_SC_SC_EEENS5_IJNSA_ILi0EEESU_SU_EEEEENS5_IJNS4_10UnderscoreESX_SX_EEEEENS4_13SM90_TMA_LOADENS4_14ComposedLayoutINS4_7SwizzleILi3ELi4ELi3EEENS4_18smem_ptr_flag_bitsILi32EEENSS_INS5_IJSB_NSA_ILi32EEEEEENS5_IJS16_SC_EEEEEEEvNS4_8identityENS4_23SM90_TMA_LOAD_MULTICASTES1A_vS1B_EENS_8epilogue10collective18CollectiveEpilogueINS1E_23Sm100TmaWarpSpecializedILi4ELi2ELi16ELb1ELb0EEEJSH_NS5_IJNSS_ISF_SC_EENSS_IS16_SC_EEEEEfSI_fSI_NS1E_6fusion15FusionCallbacksIS1I_NS1M_17LinearCombinationIffffLNS_15FloatRoundStyleE2EEESH_S1L_JEEENS4_5SM1004TMEM4LOAD26SM100_TMEM_LOAD_16dp128b8xES10_S1A_NS4_17SM75_U32x4_LDSM_NENS4_14SM90_TMA_STOREES1A_NS4_17SM90_U32x4_STSM_NENS4_39AutoVectorizingCopyWithAssumedAlignmentILi128EEEEEEvvEEEEvNT_6ParamsE)
        .other          _ZN7cutlass13device_kernelINS_4gemm6kernel13GemmUniversalIN4cute5tupleIJiiiiEEENS1_10collective13CollectiveMmaINS1_35MainloopSm100TmaUmmaWarpSpecializedILi4ELi2ELi4ENS5_IJNS4_1CILi8EEENSA_ILi1EEESC_EEEEENS5_IJNSA_ILi64EEENSA_ILi128EEESF_EEEfNS5_IJlSC_lEEEfSI_NS4_8TiledMMAINS4_8MMA_AtomIJNS4_17SM100_MMA_TF32_SSINS_10tfloat32_tESM_fLi64ELi128ELNS4_4UMMA5MajorE0ELSO_0ELNSN_7ScaleInE0ELSP_0EEEEEENS4_6LayoutINS5_IJSC_SC_SC_EEENS5_IJNSA_ILi0EEESU_SU_EEEEENS5_IJNS4_10UnderscoreESX_SX_EEEEENS4_13SM90_TMA_LOADENS4_14ComposedLayoutINS4_7SwizzleILi3ELi4ELi3EEENS4_18smem_ptr_flag_bitsILi32EEENSS_INS5_IJSB_NSA_ILi32EEEEEENS5_IJS16_SC_EEEEEEEvNS4_8identityENS4_23SM90_TMA_LOAD_MULTICASTES1A_vS1B_EENS_8epilogue10collective18CollectiveEpilogueINS1E_23Sm100TmaWarpSpecializedILi4ELi2ELi16ELb1ELb0EEEJSH_NS5_IJNSS_ISF_SC_EENSS_IS16_SC_EEEEEfSI_fSI_NS1E_6fusion15FusionCallbacksIS1I_NS1M_17LinearCombinationIffffLNS_15FloatRoundStyleE2EEESH_S1L_JEEENS4_5SM1004TMEM4LOAD26SM100_TMEM_LOAD_16dp128b8xES10_S1A_NS4_17SM75_U32x4_LDSM_NENS4_14SM90_TMA_STOREES1A_NS4_17SM90_U32x4_STSM_NENS4_39AutoVectorizingCopyWithAssumedAlignmentILi128EEEEEEvvEEEEvNT_6ParamsE,@"STO_CUDA_ENTRY STV_DEFAULT"
_ZN7cutlass13device_kernelINS_4gemm6kernel13GemmUniversalIN4cute5tupleIJiiiiEEENS1_10collective13CollectiveMmaINS1_35MainloopSm100TmaUmmaWarpSpecializedILi4ELi2ELi4ENS5_IJNS4_1CILi8EEENSA_ILi1EEESC_EEEEENS5_IJNSA_ILi64EEENSA_ILi128EEESF_EEEfNS5_IJlSC_lEEEfSI_NS4_8TiledMMAINS4_8MMA_AtomIJNS4_17SM100_MMA_TF32_SSINS_10tfloat32_tESM_fLi64ELi128ELNS4_4UMMA5MajorE0ELSO_0ELNSN_7ScaleInE0ELSP_0EEEEEENS4_6LayoutINS5_IJSC_SC_SC_EEENS5_IJNSA_ILi0EEESU_SU_EEEEENS5_IJNS4_10UnderscoreESX_SX_EEEEENS4_13SM90_TMA_LOADENS4_14ComposedLayoutINS4_7SwizzleILi3ELi4ELi3EEENS4_18smem_ptr_flag_bitsILi32EEENSS_INS5_IJSB_NSA_ILi32EEEEEENS5_IJS16_SC_EEEEEEEvNS4_8identityENS4_23SM90_TMA_LOAD_MULTICASTES1A_vS1B_EENS_8epilogue10collective18CollectiveEpilogueINS1E_23Sm100TmaWarpSpecializedILi4ELi2ELi16ELb1ELb0EEEJSH_NS5_IJNSS_ISF_SC_EENSS_IS16_SC_EEEEEfSI_fSI_NS1E_6fusion15FusionCallbacksIS1I_NS1M_17LinearCombinationIffffLNS_15FloatRoundStyleE2EEESH_S1L_JEEENS4_5SM1004TMEM4LOAD26SM100_TMEM_LOAD_16dp128b8xES10_S1A_NS4_17SM75_U32x4_LDSM_NENS4_14SM90_TMA_STOREES1A_NS4_17SM90_U32x4_STSM_NENS4_39AutoVectorizingCopyWithAssumedAlignmentILi128EEEEEEvvEEEEvNT_6ParamsE:
[----:B------:R-:W1:Y:S01]  /*0000*/  LDC R1, c[0x0][0x37c] ;  /* 0x0000df00ff017b82 */ /* 0x000e620000000800 */
[----:B------:R-:W2:Y:S01]  /*0010*/  S2R R64, SR_TID.X ;  /* 0x0000000000407919 */ /* 0x000ea20000002100 */
[----:B------:R-:W3:Y:S01]  /*0020*/  LDCU.64 UR8, c[0x0][0x890] ;  /* 0x00011200ff0877ac */ /* 0x000ee20008000a00 */
[----:B------:R-:W-:Y:S02]  /*0030*/  PRMT R52, RZ, 0x7610, R52 ;  /* 0x00007610ff347816 */ /* 0x000fe40000000034 */
[----:B------:R-:W-:Y:S01]  /*0040*/  ELECT P3, URZ, PT ;  /* 0x0000000000ff782f */ /* 0x000fe20003860000 */
[----:B---3--:R-:W-:-:S04]  /*0050*/  UISETP.NE.U32.AND UP0, UPT, UR8, URZ, UPT ;  /* 0x000000ff0800728c */ /* 0x008fc8000bf05070 */
[----:B------:R-:W-:Y:S01]  /*0060*/  UISETP.NE.AND.EX UP0, UPT, UR9, URZ, UPT, UP0 ;  /* 0x000000ff0900728c */ /* 0x000fe2000bf05300 */
[----:B--2---:R-:W-:-:S05]  /*0070*/  SHF.R.U32.HI R53, RZ, 0x5, R64 ;  /* 0x00000005ff357819 */ /* 0x004fca0000011640 */
[----:B------:R-:W2:Y:S02]  /*0080*/  SHFL.IDX PT, R0, R53, RZ, 0x1f ;  /* 0x00001fff35007589 */ /* 0x000ea400000e0000 */
[----:B--2---:R-:W-:Y:S01]  /*0090*/  R2UR UR18, R0 ;  /* 0x00000000001272ca */ /* 0x004fe200000e0000 */
[----:B-1----:R-:W-:-:S14]  /*00a0*/  BRA.U UP0, `(.L_x_0) ;  /* 0x0000000100307547 */ /* 0x002fdc000b800000 */
[----:B------:R-:W1:Y:S02]  /*00b0*/  LDCU.64 UR4, c[0x0][0x888] ;  /* 0x00011100ff0477ac */ /* 0x000e640008000a00 */
[----:B-1----:R-:W-:-:S04]  /*00c0*/  UISETP.NE.U32.AND UP0, UPT, UR4, URZ, UPT ;  /* 0x000000ff0400728c */ /* 0x002fc8000bf05070 */
[----:B------:R-:W-:-:S09]  /*00d0*/  UISETP.NE.AND.EX UP0, UPT, UR5, URZ, UPT, UP0 ;  /* 0x000000ff0500728c */ /* 0x000fd2000bf05300 */
[----:B------:R-:W-:Y:S05]  /*00e0*/  BRA.U !UP0, `(.L_x_1) ;  /* 0x0000000108147547 */ /* 0x000fea000b800000 */
[----:B------:R-:W1:Y:S01]  /*00f0*/  LDC.64 R2, c[0x0][0x888] ;  /* 0x00022200ff027b82 */ /* 0x000e620000000a00 */
[----:B------:R-:W1:Y:S02]  /*0100*/  LDCU.64 UR4, c[0x0][0x358] ;  /* 0x00006b00ff0477ac */ /* 0x000e640008000a00 */
[----:B-1----:R1:W5:Y:S01]  /*0110*/  LDG.E R27, desc[UR4][R2.64] ;  /* 0x00000004021b7981 */ /* 0x002362000c1e1900 */
[----:B------:R-:W-:Y:S01]  /*0120*/  HFMA2 R52, -RZ, RZ, 0, 5.9604644775390625e-08 ;  /* 0x00000001ff347431 */ /* 0x000fe200000001ff */
[----:B------:R-:W-:Y:S05]  /*0130*/  BRA `(.L_x_0) ;  /* 0x00000000000c7947 */ /* 0x000fea0003800000 */
.L_x_1:
[----:B------:R-:W1:Y:S01]  /*0140*/  LDCU UR4, c[0x0][0x880] ;  /* 0x00011000ff0477ac */ /* 0x000e620008000800 */
[----:B------:R-:W-:Y:S01]  /*0150*/  HFMA2 R52, -RZ, RZ, 0, 5.9604644775390625e-08 ;  /* 0x00000001ff347431 */ /* 0x000fe200000001ff */
[----:B-1----:R-:W-:-:S07]  /*0160*/  MOV R27, UR4 ;  /* 0x00000004001b7c02 */ /* 0x002fce0008000f00 */
.L_x_0:
[----:B------:R-:W2:Y:S02]  /*0170*/  LDCU.64 UR4, c[0x0][0x8b0] ;  /* 0x00011600ff0477ac */ /* 0x000ea40008000a00 */
[----:B--2---:R-:W-:-:S04]  /*0180*/  UISETP.NE.U32.AND UP0, UPT, UR4, URZ, UPT ;  /* 0x000000ff0400728c */ /* 0x004fc8000bf05070 */
[----:B------:R-:W-:-:S09]  /*0190*/  UISETP.NE.AND.EX UP0, UPT, UR5, URZ, UPT, UP0 ;  /* 0x000000ff0500728c */ /* 0x000fd2000bf05300 */
[----:B------:R-:W-:Y:S05]  /*01a0*/  BRA.U UP0, `(.L_x_2) ;  /* 0x0000000100287547 */ /* 0x000fea000b800000 */
[----:B------:R-:W2:Y:S02]  /*01b0*/  LDCU.64 UR4, c[0x0][0x8a8] ;  /* 0x00011500ff0477ac */ /* 0x000ea40008000a00 */
[----:B--2---:R-:W-:-:S04]  /*01c0*/  UISETP.NE.U32.AND UP0, UPT, UR4, URZ, UPT ;  /* 0x000000ff0400728c */ /* 0x004fc8000bf05070 */
[----:B------:R-:W-:-:S09]  /*01d0*/  UISETP.NE.AND.EX UP0, UPT, UR5, URZ, UPT, UP0 ;  /* 0x000000ff0500728c */ /* 0x000fd2000bf05300 */
[----:B------:R-:W-:Y:S05]  /*01e0*/  BRA.U !UP0, `(.L_x_3) ;  /* 0x0000000108107547 */ /* 0x000fea000b800000 */
[----:B------:R-:W2:Y:S01]  /*01f0*/  LDC.64 R24, c[0x0][0x8a8] ;  /* 0x00022a00ff187b82 */ /* 0x000ea20000000a00 */
[----:B------:R-:W2:Y:S02]  /*0200*/  LDCU.64 UR4, c[0x0][0x358] ;  /* 0x00006b00ff0477ac */ /* 0x000ea40008000a00 */
[----:B--2---:R2:W5:Y:S01]  /*0210*/  LDG.E R24, desc[UR4][R24.64] ;  /* 0x0000000418187981 */ /* 0x004562000c1e1900 */
[----:B------:R-:W-:Y:S05]  /*0220*/  BRA `(.L_x_2) ;  /* 0x0000000000087947 */ /* 0x000fea0003800000 */
.L_x_3:
[----:B------:R-:W2:Y:S02]  /*0230*/  LDCU UR4, c[0x0][0x8a0] ;  /* 0x00011400ff0477ac */ /* 0x000ea40008000800 */
[----:B--2---:R-:W-:Y:S02]  /*0240*/  MOV R24, UR4 ;  /* 0x0000000400187c02 */ /* 0x004fe40008000f00 */
.L_x_2:
[----:B------:R-:W-:Y:S01]  /*0250*/  IMAD.U32 R0, RZ, RZ, UR18 ;  /* 0x00000012ff007e24 */ /* 0x000fe2000f8e00ff */
[----:B------:R-:W-:Y:S04]  /*0260*/  BSSY.RECONVERGENT B0, `(.L_x_4) ;  /* 0x000000c000007945 */ /* 0x000fe80003800200 */
[C---:B------:R-:W-:Y:S02]  /*0270*/  ISETP.NE.OR P1, PT, R0.reuse, 0x1, !P3 ;  /* 0x000000010000780c */ /* 0x040fe40005f25670 */
[----:B------:R-:W-:-:S11]  /*0280*/  ISETP.NE.OR P0, PT, R0, 0x3, !P3 ;  /* 0x000000030000780c */ /* 0x000fd60005f05670 */
[----:B------:R-:W-:Y:S05]  /*0290*/  @P1 BRA `(.L_x_5) ;  /* 0x0000000000201947 */ /* 0x000fea0003800000 */
[----:B------:R-:W3:Y:S02]  /*02a0*/  LDCU.64 UR4, c[0x0][0x348] ;  /* 0x00006900ff0477ac */ /* 0x000ee40008000a00 */
[----:B---3--:R-:W-:Y:S02]  /*02b0*/  UIADD3 UR6, UP1, UPT, UR4, 0x80, URZ ;  /* 0x0000008004067890 */ /* 0x008fe4000ff3e0ff */
[----:B------:R-:W-:Y:S02]  /*02c0*/  UIADD3 UR4, UP0, UPT, UR4, 0x180, URZ ;  /* 0x0000018004047890 */ /* 0x000fe4000ff1e0ff */
[----:B------:R-:W-:Y:S02]  /*02d0*/  UIADD3.X UR7, UPT, UPT, URZ, UR5, URZ, UP1, !UPT ;  /* 0x00000005ff077290 */ /* 0x000fe40008ffe4ff */
[----:B------:R-:W-:-:S07]  /*02e0*/  UIADD3.X UR5, UPT, UPT, URZ, UR5, URZ, UP0, !UPT ;  /* 0x00000005ff057290 */ /* 0x000fce00087fe4ff */
[----:B------:R3:W-:Y:S02]  /*02f0*/  UTMACCTL.PF [UR6] ;  /* 0x00000000060079b9 */ /* 0x0007e40008040000 */
[----:B------:R3:W-:Y:S02]  /*0300*/  UTMACCTL.PF [UR4] ;  /* 0x00000000040079b9 */ /* 0x0007e40008040000 */
[----:B---3--:R-:W-:Y:S01]  /*0310*/  NOP ;  /* 0x0000000000007918 */ /* 0x008fe20000000000 */
.L_x_5:
[----:B------:R-:W-:Y:S05]  /*0320*/  BSYNC.RECONVERGENT B0 ;  /* 0x0000000000007941 */ /* 0x000fea0003800200 */
.L_x_4:
[----:B------:R-:W-:Y:S04]  /*0330*/  BSSY.RECONVERGENT B0, `(.L_x_6) ;  /* 0x000000a000007945 */ /* 0x000fe80003800200 */
        /* <DEDUP_REMOVED lines=9> */
.L_x_7:
[----:B------:R-:W-:Y:S05]  /*03d0*/  BSYNC.RECONVERGENT B0 ;  /* 0x0000000000007941 */ /* 0x000fea0003800200 */
.L_x_6:
[----:B------:R-:W3:Y:S01]  /*03e0*/  LDCU.64 UR4, c[0x0][0x888] ;  /* 0x00011100ff0477ac */ /* 0x000ee20008000a00 */
[----:B------:R-:W-:Y:S02]  /*03f0*/  UISETP.EQ.U32.AND UP2, UPT, UR8, URZ, UPT ;  /* 0x000000ff0800728c */ /* 0x000fe4000bf42070 */
[----:B------:R-:W-:Y:S02]  /*0400*/  UPLOP3.LUT UP3, UPT, UPT, UPT, UPT, 0x80, 0x8 ;  /* 0x000000000008789c */ /* 0x000fe40003f6f070 */
[----:B---3--:R-:W-:-:S04]  /*0410*/  UISETP.NE.U32.AND UP0, UPT, UR4, URZ, UPT ;  /* 0x000000ff0400728c */ /* 0x008fc8000bf05070 */
[----:B------:R-:W-:-:S04]  /*0420*/  UISETP.NE.AND.EX UP1, UPT, UR5, URZ, UPT, UP0 ;  /* 0x000000ff0500728c */ /* 0x000fc8000bf25300 */
[----:B------:R-:W-:-:S04]  /*0430*/  UISETP.EQ.OR.EX UP4, UPT, UR9, URZ, !UP1, UP2 ;  /* 0x000000ff0900728c */ /* 0x000fc8000cf82720 */
[----:B------:R-:W-:-:S06]  /*0440*/  UP2UR UR4, UPR, URZ, 0x10 ;  /* 0x00000010ff047883 */ /* 0x000fcc0008000000 */
[----:B------:R-:W-:Y:S01]  /*0450*/  MOV R55, UR4 ;  /* 0x0000000400377c02 */ /* 0x000fe20008000f00 */
[----:B------:R-:W-:Y:S06]  /*0460*/  BRA.U !UP4, `(.L_x_8) ;  /* 0x000000010c207547 */ /* 0x000fec000b800000 */
[----:B------:R-:W-:Y:S01]  /*0470*/  UISETP.NE.U32.AND UP2, UPT, UR8, URZ, UPT ;  /* 0x000000ff0800728c */ /* 0x000fe2000bf45070 */
[----:B-----5:R-:W-:Y:S01]  /*0480*/  FSETP.NEU.AND P0, PT, R27, RZ, PT ;  /* 0x000000ff1b00720b */ /* 0x020fe20003f0d000 */
[----:B------:R-:W-:Y:S02]  /*0490*/  USEL UR4, URZ, 0xffffffff, UP1 ;  /* 0xffffffffff047887 */ /* 0x000fe40008800000 */
[----:B------:R-:W-:-:S10]  /*04a0*/  UISETP.NE.AND.EX UP2, UPT, UR9, URZ, UPT, UP2 ;  /* 0x000000ff0900728c */ /* 0x000fd4000bf45320 */
[----:B------:R-:W-:Y:S01]  /*04b0*/  VOTEU.ANY UP0, P0 ;  /* 0x0000000000ff7886 */ /* 0x000fe20000000100 */
[----:B------:R-:W-:-:S04]  /*04c0*/  @!UP2 USEL UR4, URZ, 0xffffffff, UP0 ;  /* 0xffffffffff04a887 */ /* 0x000fc80008000000 */
[----:B------:R-:W-:-:S04]  /*04d0*/  ULOP3.LUT UR4, UR4, 0x1, URZ, 0xc0, !UPT ;  /* 0x0000000104047892 */ /* 0x000fc8000f8ec0ff */
[----:B------:R-:W-:-:S11]  /*04e0*/  UISETP.NE.U32.AND UP3, UPT, UR4, 0x1, UPT ;  /* 0x000000010400788c */ /* 0x000fd6000bf65070 */
.L_x_8:
[----:B-1----:R-:W1:Y:S01]  /*04f0*/  SHFL.IDX PT, R2, R53, RZ, 0x1f ;  /* 0x00001fff35027589 */ /* 0x002e6200000e0000 */
[----:B------:R-:W-:Y:S01]  /*0500*/  UISETP.NE.AND UP6, UPT, UR18, 0x2, UPT ;  /* 0x000000021200788c */ /* 0x000fe2000bfc5270 */
[----:B-1----:R-:W-:-:S13]  /*0510*/  ISETP.NE.AND P0, PT, R2, RZ, PT ;  /* 0x000000ff0200720c */ /* 0x002fda0003f05270 */
[----:B------:R-:W-:Y:S05]  /*0520*/  @P0 BRA `(.L_x_9) ;  /* 0x0000000000580947 */ /* 0x000fea0003800000 */
[----:B------:R-:W1:Y:S01]  /*0530*/  S2UR UR4, SR_CgaCtaId ;  /* 0x00000000000479c3 */ /* 0x000e620000008800 */
[----:B------:R-:W-:Y:S01]  /*0540*/  UMOV UR5, 0x400 ;  /* 0x0000040000057882 */ /* 0x000fe20000000000 */
[----:B------:R-:W-:Y:S01]  /*0550*/  UMOV UR8, 0x1 ;  /* 0x0000000100087882 */ /* 0x000fe20000000000 */
[----:B------:R-:W-:Y:S01]  /*0560*/  UMOV UR6, 0x8 ;  /* 0x0000000800067882 */ /* 0x000fe20000000000 */
[----:B------:R-:W-:-:S04]  /*0570*/  UIADD3 UR8, UPT, UPT, -UR8, 0x100000, URZ ;  /* 0x0010000008087890 */ /* 0x000fc8000fffe1ff */
[----:B------:R-:W-:Y:S02]  /*0580*/  USHF.L.U32 UR9, UR8, 0xb, URZ ;  /* 0x0000000b08097899 */ /* 0x000fe400080006ff */
[----:B------:R-:W-:Y:S02]  /*0590*/  USHF.L.U32 UR8, UR8, 0x1, URZ ;  /* 0x0000000108087899 */ /* 0x000fe400080006ff */
[----:B------:R-:W-:-:S04]  /*05a0*/  UIADD3 UR6, UPT, UPT, -UR6, 0x100000, URZ ;  /* 0x0010000006067890 */ /* 0x000fc8000fffe1ff */
[----:B------:R-:W-:Y:S02]  /*05b0*/  USHF.L.U32 UR7, UR6, 0xb, URZ ;  /* 0x0000000b06077899 */ /* 0x000fe400080006ff */
[----:B------:R-:W-:Y:S01]  /*05c0*/  USHF.L.U32 UR6, UR6, 0x1, URZ ;  /* 0x0000000106067899 */ /* 0x000fe200080006ff */
[----:B------:R-:W-:Y:S01]  /*05d0*/  ELECT P0, URZ, PT ;  /* 0x0000000000ff782f */ /* 0x000fe20003800000 */
[----:B-1----:R-:W-:Y:S01]  /*05e0*/  ULEA UR4, UR4, UR5, 0x18 ;  /* 0x0000000504047291 */ /* 0x002fe2000f8ec0ff */
[----:B------:R-:W1:Y:S11]  /*05f0*/  FENCE.VIEW.ASYNC.S ;  /* 0x00000000000073c6 */ /* 0x000e760000000000 */
[----:B-1----:R1:W3:Y:S01]  /*0600*/  SYNCS.EXCH.64 URZ, [UR4], UR8 ;  /* 0x0000000804ff75b2 */ /* 0x0022e20008000100 */
[----:B------:R1:W4:Y:S01]  /*0610*/  SYNCS.EXCH.64 URZ, [UR4+0x20], UR6 ;  /* 0x0000200604ff75b2 */ /* 0x0003220008000100 */
[----:B------:R1:W1:Y:S01]  /*0620*/  SYNCS.EXCH.64 URZ, [UR4+0x8], UR8 ;  /* 0x0000080804ff75b2 */ /* 0x0002620008000100 */
[----:B------:R1:W1:Y:S01]  /*0630*/  SYNCS.EXCH.64 URZ, [UR4+0x28], UR6 ;  /* 0x0000280604ff75b2 */ /* 0x0002620008000100 */
[----:B------:R1:W1:Y:S01]  /*0640*/  SYNCS.EXCH.64 URZ, [UR4+0x10], UR8 ;  /* 0x0000100804ff75b2 */ /* 0x0002620008000100 */
[----:B------:R1:W1:Y:S01]  /*0650*/  SYNCS.EXCH.64 URZ, [UR4+0x30], UR6 ;  /* 0x0000300604ff75b2 */ /* 0x0002620008000100 */
[----:B------:R1:W1:Y:S01]  /*0660*/  SYNCS.EXCH.64 URZ, [UR4+0x18], UR8 ;  /* 0x0000180804ff75b2 */ /* 0x0002620008000100 */
[----:B------:R1:W1:Y:S01]  /*0670*/  SYNCS.EXCH.64 URZ, [UR4+0x38], UR6 ;  /* 0x0000380604ff75b2 */ /* 0x0002620008000100 */
[----:B------:R-:W-:Y:S01]  /*0680*/  NOP ;  /* 0x0000000000007918 */ /* 0x000fe20000000000 */
.L_x_9:
[----:B------:R-:W2:Y:S01]  /*0690*/  SHFL.IDX PT, R2, R53, RZ, 0x1f ;  /* 0x00001fff35027589 */ /* 0x000ea200000e0000 */
[----:B------:R-:W-:Y:S01]  /*06a0*/  NOP ;  /* 0x0000000000007918 */ /* 0x000fe20000000000 */
[----:B--2---:R-:W-:-:S13]  /*06b0*/  ISETP.NE.AND P0, PT, R2, 0x1, PT ;  /* 0x000000010200780c */ /* 0x004fda0003f05270 */
[----:B------:R-:W-:Y:S05]  /*06c0*/  @P0 BRA `(.L_x_10) ;  /* 0x0000000000580947 */ /* 0x000fea0003800000 */
[----:B-1----:R-:W1:Y:S01]  /*06d0*/  S2UR UR4, SR_CgaCtaId ;  /* 0x00000000000479c3 */ /* 0x002e620000008800 */
        /* <DEDUP_REMOVED lines=12> */
[----:B-1----:R2:W1:Y:S01]  /*07a0*/  SYNCS.EXCH.64 URZ, [UR4+0x40], UR8 ;  /* 0x0000400804ff75b2 */ /* 0x0024620008000100 */
[----:B------:R2:W1:Y:S01]  /*07b0*/  SYNCS.EXCH.64 URZ, [UR4+0x60], UR6 ;  /* 0x0000600604ff75b2 */ /* 0x0004620008000100 */
[----:B------:R2:W1:Y:S01]  /*07c0*/  SYNCS.EXCH.64 URZ, [UR4+0x48], UR8 ;  /* 0x0000480804ff75b2 */ /* 0x0004620008000100 */
[----:B------:R2:W1:Y:S01]  /*07d0*/  SYNCS.EXCH.64 URZ, [UR4+0x68], UR6 ;  /* 0x0000680604ff75b2 */ /* 0x0004620008000100 */
[----:B------:R2:W1:Y:S01]  /*07e0*/  SYNCS.EXCH.64 URZ, [UR4+0x50], UR8 ;  /* 0x0000500804ff75b2 */ /* 0x0004620008000100 */
[----:B------:R2:W1:Y:S01]  /*07f0*/  SYNCS.EXCH.64 URZ, [UR4+0x70], UR6 ;  /* 0x0000700604ff75b2 */ /* 0x0004620008000100 */
[----:B------:R2:W1:Y:S01]  /*0800*/  SYNCS.EXCH.64 URZ, [UR4+0x58], UR8 ;  /* 0x0000580804ff75b2 */ /* 0x0004620008000100 */
[----:B------:R2:W1:Y:S02]  /*0810*/  SYNCS.EXCH.64 URZ, [UR4+0x78], UR6 ;  /* 0x0000780604ff75b2 */ /* 0x0004640008000100 */
[----:B--2---:R-:W-:Y:S01]  /*0820*/  NOP ;  /* 0x0000000000007918 */ /* 0x004fe20000000000 */
.L_x_10:
[----:B------:R-:W2:Y:S01]  /*0830*/  SHFL.IDX PT, R2, R53, RZ, 0x1f ;  /* 0x00001fff35027589 */ /* 0x000ea200000e0000 */
[----:B------:R-:W-:Y:S01]  /*0840*/  NOP ;  /* 0x0000000000007918 */ /* 0x000fe20000000000 */
[----:B--2---:R-:W-:-:S13]  /*0850*/  ISETP.NE.AND P0, PT, R2, 0x3, PT ;  /* 0x000000030200780c */ /* 0x004fda0003f05270 */
[----:B------:R-:W-:Y:S05]  /*0860*/  @P0 BRA `(.L_x_11) ;  /* 0x0000000000300947 */ /* 0x000fea0003800000 */
[----:B-1----:R-:W1:Y:S01]  /*0870*/  S2UR UR4, SR_CgaCtaId ;  /* 0x00000000000479c3 */ /* 0x002e620000008800 */
[----:B------:R-:W-:Y:S01]  /*0880*/  UMOV UR6, 0x400 ;  /* 0x0000040000067882 */ /* 0x000fe20000000000 */
[----:B------:R-:W-:Y:S01]  /*0890*/  UMOV UR5, 0x20 ;  /* 0x0000002000057882 */ /* 0x000fe20000000000 */
[----:B------:R-:W-:Y:S01]  /*08a0*/  ELECT P0, URZ, PT ;  /* 0x0000000000ff782f */ /* 0x000fe20003800000 */
[----:B-1----:R-:W-:Y:S02]  /*08b0*/  ULEA UR6, UR4, UR6, 0x18 ;  /* 0x0000000604067291 */ /* 0x002fe4000f8ec0ff */
[----:B------:R-:W-:-:S04]  /*08c0*/  UIADD3 UR4, UPT, UPT, -UR5, 0x100000, URZ ;  /* 0x0010000005047890 */ /* 0x000fc8000fffe1ff */
[----:B------:R-:W-:Y:S02]  /*08d0*/  USHF.L.U32 UR5, UR4, 0xb, URZ ;  /* 0x0000000b04057899 */ /* 0x000fe400080006ff */
[----:B------:R-:W-:Y:S01]  /*08e0*/  USHF.L.U32 UR4, UR4, 0x1, URZ ;  /* 0x0000000104047899 */ /* 0x000fe200080006ff */
[----:B------:R-:W1:Y:S11]  /*08f0*/  FENCE.VIEW.ASYNC.S ;  /* 0x00000000000073c6 */ /* 0x000e760000000000 */
[----:B-1----:R2:W1:Y:S01]  /*0900*/  SYNCS.EXCH.64 URZ, [UR6+0x80], UR4 ;  /* 0x0000800406ff75b2 */ /* 0x0024620008000100 */
[----:B------:R2:W1:Y:S02]  /*0910*/  SYNCS.EXCH.64 URZ, [UR6+0x88], UR4 ;  /* 0x0000880406ff75b2 */ /* 0x0004640008000100 */
[----:B--2---:R-:W-:Y:S01]  /*0920*/  NOP ;  /* 0x0000000000007918 */ /* 0x004fe20000000000 */
.L_x_11:
[----:B------:R-:W2:Y:S01]  /*0930*/  SHFL.IDX PT, R2, R53, RZ, 0x1f ;  /* 0x00001fff35027589 */ /* 0x000ea200000e0000 */
[----:B------:R-:W-:Y:S01]  /*0940*/  NOP ;  /* 0x0000000000007918 */ /* 0x000fe20000000000 */
[----:B--2---:R-:W-:-:S13]  /*0950*/  ISETP.NE.AND P0, PT, R2, 0x4, PT ;  /* 0x000000040200780c */ /* 0x004fda0003f05270 */
[----:B------:R-:W-:Y:S05]  /*0960*/  @P0 BRA `(.L_x_12) ;  /* 0x00000000004c0947 */ /* 0x000fea0003800000 */
[----:B-1----:R-:W1:Y:S01]  /*0970*/  S2UR UR6, SR_CgaCtaId ;  /* 0x00000000000679c3 */ /* 0x002e620000008800 */
[----:B------:R-:W-:Y:S01]  /*0980*/  UMOV UR4, 0x720 ;  /* 0x0000072000047882 */ /* 0x000fe20000000000 */
[----:B------:R-:W-:Y:S01]  /*0990*/  UMOV UR5, 0x400 ;  /* 0x0000040000057882 */ /* 0x000fe20000000000 */
[----:B------:R-:W-:Y:S01]  /*09a0*/  USEL UR4, UR4, 0x620, UP3 ;  /* 0x0000062004047887 */ /* 0x000fe20009800000 */
[----:B------:R-:W-:Y:S01]  /*09b0*/  UMOV UR8, 0x1 ;  /* 0x0000000100087882 */ /* 0x000fe20000000000 */
[----:B------:R-:W-:Y:S01]  /*09c0*/  ELECT P0, URZ, PT ;  /* 0x0000000000ff782f */ /* 0x000fe20003800000 */
[----:B------:R-:W-:-:S04]  /*09d0*/  UIADD3 UR8, UPT, UPT, -UR8, 0x100000, URZ ;  /* 0x0010000008087890 */ /* 0x000fc8000fffe1ff */
[----:B------:R-:W-:Y:S02]  /*09e0*/  USHF.L.U32 UR9, UR8, 0xb, URZ ;  /* 0x0000000b08097899 */ /* 0x000fe400080006ff */
[----:B------:R-:W-:Y:S02]  /*09f0*/  USHF.L.U32 UR8, UR8, 0x1, URZ ;  /* 0x0000000108087899 */ /* 0x000fe400080006ff */
[----:B-1----:R-:W-:Y:S02]  /*0a00*/  ULEA UR6, UR6, UR5, 0x18 ;  /* 0x0000000506067291 */ /* 0x002fe4000f8ec0ff */
[----:B------:R-:W-:-:S04]  /*0a10*/  UIADD3 UR4, UPT, UPT, -UR4, 0x100000, URZ ;  /* 0x0010000004047890 */ /* 0x000fc8000fffe1ff */
[----:B------:R-:W-:Y:S02]  /*0a20*/  USHF.L.U32 UR5, UR4, 0xb, URZ ;  /* 0x0000000b04057899 */ /* 0x000fe400080006ff */
[----:B------:R-:W-:Y:S01]  /*0a30*/  USHF.L.U32 UR4, UR4, 0x1, URZ ;  /* 0x0000000104047899 */ /* 0x000fe200080006ff */
[----:B------:R-:W1:Y:S03]  /*0a40*/  FENCE.VIEW.ASYNC.S ;  /* 0x00000000000073c6 */ /* 0x000e660000000000 */
[----:B-1----:R2:W1:Y:S08]  /*0a50*/  SYNCS.EXCH.64 URZ, [UR6+0x90], UR8 ;  /* 0x0000900806ff75b2 */ /* 0x0024700008000100 */
[----:B------:R2:W1:Y:S01]  /*0a60*/  SYNCS.EXCH.64 URZ, [UR6+0xa0], UR4 ;  /* 0x0000a00406ff75b2 */ /* 0x0004620008000100 */
[----:B------:R2:W1:Y:S01]  /*0a70*/  SYNCS.EXCH.64 URZ, [UR6+0x98], UR8 ;  /* 0x0000980806ff75b2 */ /* 0x0004620008000100 */
[----:B------:R2:W1:Y:S02]  /*0a80*/  SYNCS.EXCH.64 URZ, [UR6+0xa8], UR4 ;  /* 0x0000a80406ff75b2 */ /* 0x0004640008000100 */
[----:B--2---:R-:W-:Y:S01]  /*0a90*/  NOP ;  /* 0x0000000000007918 */ /* 0x004fe20000000000 */
.L_x_12:
        /* <DEDUP_REMOVED lines=26> */
.L_x_13:
[----:B------:R-:W2:Y:S01]  /*0c40*/  SHFL.IDX PT, R2, R53, RZ, 0x1f ;  /* 0x00001fff35027589 */ /* 0x000ea200000e0000 */
[----:B------:R-:W1:Y:S01]  /*0c50*/  S2UR UR47, SR_CgaCtaId ;  /* 0x00000000002f79c3 */ /* 0x000e620000008800 */
[----:B------:R-:W-:Y:S01]  /*0c60*/  NOP ;  /* 0x0000000000007918 */ /* 0x000fe20000000000 */
[----:B--2---:R-:W-:-:S13]  /*0c70*/  ISETP.NE.AND P0, PT, R2, 0x3, PT ;  /* 0x000000030200780c */ /* 0x004fda0003f05270 */
[----:B-1----:R-:W-:Y:S05]  /*0c80*/  @P0 BRA `(.L_x_14) ;  /* 0x0000000000340947 */ /* 0x002fea0003800000 */
[----:B------:R-:W-:Y:S01]  /*0c90*/  UMOV UR4, 0x400 ;  /* 0x0000040000047882 */ /* 0x000fe20000000000 */
[----:B------:R-:W-:Y:S01]  /*0ca0*/  UMOV UR6, 0x20 ;  /* 0x0000002000067882 */ /* 0x000fe20000000000 */
[----:B------:R-:W-:Y:S02]  /*0cb0*/  ULEA UR4, UR47, UR4, 0x18 ;  /* 0x000000042f047291 */ /* 0x000fe4000f8ec0ff */
[----:B------:R-:W-:-:S04]  /*0cc0*/  UIADD3 UR6, UPT, UPT, -UR6, 0x100000, URZ ;  /* 0x0010000006067890 */ /* 0x000fc8000fffe1ff */
[----:B------:R-:W-:Y:S02]  /*0cd0*/  USHF.L.U32 UR7, UR6, 0xb, URZ ;  /* 0x0000000b06077899 */ /* 0x000fe400080006ff */
[----:B------:R-:W-:Y:S01]  /*0ce0*/  USHF.L.U32 UR6, UR6, 0x1, URZ ;  /* 0x0000000106067899 */ /* 0x000fe200080006ff */
[----:B------:R-:W-:Y:S01]  /*0cf0*/  ELECT P0, URZ, PT ;  /* 0x0000000000ff782f */ /* 0x000fe20003800000 */
[----:B------:R-:W1:Y:S10]  /*0d00*/  FENCE.VIEW.ASYNC.S ;  /* 0x00000000000073c6 */ /* 0x000e740000000000 */
[----:B-1----:R1:W2:Y:S01]  /*0d10*/  SYNCS.EXCH.64 URZ, [UR4+0xf0], UR6 ;  /* 0x0000f00604ff75b2 */ /* 0x0022a20008000100 */
[----:B------:R1:W1:Y:S01]  /*0d20*/  SYNCS.EXCH.64 URZ, [UR4+0x100], UR6 ;  /* 0x0001000604ff75b2 */ /* 0x0002620008000100 */
[----:B------:R1:W1:Y:S01]  /*0d30*/  SYNCS.EXCH.64 URZ, [UR4+0xf8], UR6 ;  /* 0x0000f80604ff75b2 */ /* 0x0002620008000100 */
[----:B------:R1:W1:Y:S01]  /*0d40*/  SYNCS.EXCH.64 URZ, [UR4+0x108], UR6 ;  /* 0x0001080604ff75b2 */ /* 0x0002620008000100 */
[----:B------:R-:W-:Y:S01]  /*0d50*/  NOP ;  /* 0x0000000000007918 */ /* 0x000fe20000000000 */
.L_x_14:
[----:B-1----:R-:W1:Y:S01]  /*0d60*/  LDCU UR4, c[0x0][0x36c] ;  /* 0x00006d80ff0477ac */ /* 0x002e620008000800 */
[----:B------:R-:W-:Y:S01]  /*0d70*/  ISETP.NE.OR P3, PT, R0, 0x2, !P3 ;  /* 0x000000020000780c */ /* 0x000fe20005f65670 */
[----:B------:R-:W-:Y:S01]  /*0d80*/  NOP ;  /* 0x0000000000007918 */ /* 0x000fe20000000000 */
[----:B------:R-:W-:Y:S01]  /*0d90*/  LOP3.LUT R0, R64, 0x1f, RZ, 0xc0, !PT ;  /* 0x0000001f40007812 */ /* 0x000fe200078ec0ff */
[----:B------:R-:W-:Y:S02]  /*0da0*/  UISETP.NE.AND UP4, UPT, UR18, URZ, UPT ;  /* 0x000000ff1200728c */ /* 0x000fe4000bf85270 */
[----:B-1----:R-:W-:-:S09]  /*0db0*/  UISETP.EQ.U32.AND UP5, UPT, UR4, 0x1, UPT ;  /* 0x000000010400788c */ /* 0x002fd2000bfa2070 */
[----:B------:R-:W-:Y:S05]  /*0dc0*/  BRA.U !UP5, `(.L_x_15) ;  /* 0x000000010d087547 */ /* 0x000fea000b800000 */
[----:B--234-:R-:W-:Y:S01]  /*0dd0*/  UCGABAR_ARV ;  /* 0x00000000000079c7 */ /* 0x01cfe20008000000 */
[----:B------:R-:W-:Y:S05]  /*0de0*/  BRA `(.L_x_16) ;  /* 0x0000000000047947 */ /* 0x000fea0003800000 */
.L_x_15:
[----:B--234-:R-:W-:Y:S01]  /*0df0*/  NOP ;  /* 0x0000000000007918 */ /* 0x01cfe20000000000 */
.L_x_16:
[----:B------:R-:W1:Y:S01]  /*0e00*/  S2UR UR28, SR_CTAID.Y ;  /* 0x00000000001c79c3 */ /* 0x000e620000002600 */
[----:B------:R-:W-:-:S05]  /*0e10*/  CS2R.32 R54, SR_CgaSize ;  /* 0x0000000000367805 */ /* 0x000fca0000008a00 */
[----:B------:R-:W-:-:S05]  /*0e20*/  IMAD R54, R54, -0xa0, RZ ;  /* 0xffffff6036367824 */ /* 0x000fca00078e02ff */
[----:B------:R-:W-:-:S14]  /*0e30*/  R2UR UR4, R54 ;  /* 0x00000000360472ca */ /* 0x000fdc00000e0000 */
[----:B------:R-:W2:Y:S01]  /*0e40*/  LDCU UR4, c[0x0][UR4+0x2b4] ;  /* 0x00005680040477ac */ /* 0x000ea20008000800 */
[----:B------:R-:W-:-:S05]  /*0e50*/  CS2R.32 R54, SR_CgaSize ;  /* 0x0000000000367805 */ /* 0x000fca0000008a00 */
[----:B------:R-:W-:-:S05]  /*0e60*/  IMAD R54, R54, -0xa0, RZ ;  /* 0xffffff6036367824 */ /* 0x000fca00078e02ff */
[----:B------:R-:W-:-:S14]  /*0e70*/  R2UR UR5, R54 ;  /* 0x00000000360572ca */ /* 0x000fdc00000e0000 */
[----:B------:R-:W3:Y:S01]  /*0e80*/  LDCU UR5, c[0x0][UR5+0x2b0] ;  /* 0x00005600050577ac */ /* 0x000ee20008000800 */
[----:B------:R-:W4:Y:S01]  /*0e90*/  S2UR UR24, SR_CTAID.X ;  /* 0x00000000001879c3 */ /* 0x000f220000002500 */
[----:B------:R-:W-:-:S05]  /*0ea0*/  CS2R.32 R54, SR_CgaSize ;  /* 0x0000000000367805 */ /* 0x000fca0000008a00 */
[----:B------:R-:W-:-:S05]  /*0eb0*/  IMAD R54, R54, -0xa0, RZ ;  /* 0xffffff6036367824 */ /* 0x000fca00078e02ff */
[----:B------:R-:W-:-:S14]  /*0ec0*/  R2UR UR6, R54 ;  /* 0x00000000360672ca */ /* 0x000fdc00000e0000 */
[----:B------:R-:W3:Y:S01]  /*0ed0*/  LDCU UR6, c[0x0][UR6+0x2a4] ;  /* 0x00005480060677ac */ /* 0x000ee20008000800 */
[----:B------:R-:W-:-:S05]  /*0ee0*/  CS2R.32 R54, SR_CgaSize ;  /* 0x0000000000367805 */ /* 0x000fca0000008a00 */
[----:B------:R-:W-:-:S05]  /*0ef0*/  IMAD R54, R54, -0xa0, RZ ;  /* 0xffffff6036367824 */ /* 0x000fca00078e02ff */
[----:B------:R-:W-:-:S14]  /*0f00*/  R2UR UR63, R54 ;  /* 0x00000000363f72ca */ /* 0x000fdc00000e0000 */
[----:B------:R-:W3:Y:S01]  /*0f10*/  LDCU UR63, c[0x0][UR63+0x2a0] ;  /* 0x000054003f3f77ac */ /* 0x000ee20008000800 */
[----:B------:R-:W-:Y:S01]  /*0f20*/  USHF.L.U32 UR23, UR47, 0x9, URZ ;  /* 0x000000092f177899 */ /* 0x000fe200080006ff */
[----:B------:R-:W3:Y:S01]  /*0f30*/  LDCU UR19, c[0x0][0xb24] ;  /* 0x00016480ff1377ac */ /* 0x000ee20008000800 */
[----:B------:R-:W3:Y:S01]  /*0f40*/  LDCU UR42, c[0x0][0xb24] ;  /* 0x00016480ff2a77ac */ /* 0x000ee20008000800 */
[----:B-1----:R-:W-:Y:S01]  /*0f50*/  I2FP.F32.U32 R2, UR28 ;  /* 0x0000001c00027c45 */ /* 0x002fe20008201000 */
[----:B------:R-:W1:Y:S04]  /*0f60*/  LDCU UR22, c[0x0][0xb30] ;  /* 0x00016600ff1677ac */ /* 0x000e680008000800 */
[----:B--2---:R-:W-:Y:S01]  /*0f70*/  FMUL R2, R2, UR4 ;  /* 0x0000000402027c20 */ /* 0x004fe20008400000 */
[----:B------:R-:W-:Y:S01]  /*0f80*/  ULOP3.LUT UR23, UR23, 0xe00, URZ, 0xc0, !UPT ;  /* 0x00000e0017177892 */ /* 0x000fe2000f8ec0ff */
[----:B----4-:R-:W-:-:S04]  /*0f90*/  I2FP.F32.U32 R3, UR24 ;  /* 0x0000001800037c45 */ /* 0x010fc80008201000 */
[----:B------:R-:W2:Y:S01]  /*0fa0*/  F2I.U32.TRUNC.NTZ R2, R2 ;  /* 0x0000000200027305 */ /* 0x000ea2000020f000 */
[----:B---3--:R-:W-:-:S07]  /*0fb0*/  FMUL R3, R3, UR5 ;  /* 0x0000000503037c20 */ /* 0x008fce0008400000 */
[----:B------:R-:W3:Y:S01]  /*0fc0*/  F2I.U32.TRUNC.NTZ R3, R3 ;  /* 0x0000000300037305 */ /* 0x000ee2000020f000 */
[----:B--2---:R-:W-:Y:S02]  /*0fd0*/  R2UR UR4, R2 ;  /* 0x00000000020472ca */ /* 0x004fe400000e0000 */
[----:B------:R-:W-:Y:S02]  /*0fe0*/  PRMT R2, RZ, 0x7610, R2 ;  /* 0x00007610ff027816 */ /* 0x000fe40000000002 */
[----:B---3--:R-:W-:-:S09]  /*0ff0*/  R2UR UR5, R3 ;  /* 0x00000000030572ca */ /* 0x008fd200000e0000 */
[----:B------:R-:W-:-:S04]  /*1000*/  UIADD3 UR4, UPT, UPT, -UR4, URZ, URZ ;  /* 0x000000ff04047290 */ /* 0x000fc8000fffe1ff */
[----:B------:R-:W-:Y:S02]  /*1010*/  UIMAD UR4, UR6, UR4, UR28 ;  /* 0x00000004060472a4 */ /* 0x000fe4000f8e021c */
[----:B------:R-:W-:-:S04]  /*1020*/  UIADD3 UR5, UPT, UPT, -UR5, URZ, URZ ;  /* 0x000000ff05057290 */ /* 0x000fc8000fffe1ff */
[----:B------:R-:W-:Y:S01]  /*1030*/  IMAD.U32 R54, RZ, RZ, UR4 ;  /* 0x00000004ff367e24 */ /* 0x000fe2000f8e00ff */
[----:B------:R-:W-:Y:S01]  /*1040*/  UIMAD UR63, UR63, UR5, UR24 ;  /* 0x000000053f3f72a4 */ /* 0x000fe2000f8e0218 */
[----:B-1----:R-:W-:Y:S11]  /*1050*/  BRA.U UP4, `(.L_x_17) ;  /* 0x00000001047c7547 */ /* 0x002ff6000b800000 */
[----:B------:R-:W-:-:S13]  /*1060*/  R2UR UR9, R54 ;  /* 0x00000000360972ca */ /* 0x000fda00000e0000 */
[----:B------:R-:W-:-:S04]  /*1070*/  UISETP.NE.AND UP0, UPT, UR9, URZ, UPT ;  /* 0x000000ff0900728c */ /* 0x000fc8000bf05270 */
[----:B------:R-:W-:Y:S02]  /*1080*/  USEL UR5, URZ, 0x2, UP0 ;  /* 0x00000002ff057887 */ /* 0x000fe40008000000 */
[----:B------:R-:W-:Y:S02]  /*1090*/  USEL UR4, URZ, 0x4, UP0 ;  /* 0x00000004ff047887 */ /* 0x000fe40008000000 */
[----:B------:R-:W-:Y:S02]  /*10a0*/  USEL UR7, URZ, 0x8, UP0 ;  /* 0x00000008ff077887 */ /* 0x000fe40008000000 */
[----:B------:R-:W-:Y:S02]  /*10b0*/  USEL UR6, URZ, 0x10, UP0 ;  /* 0x00000010ff067887 */ /* 0x000fe40008000000 */
[----:B------:R-:W-:Y:S02]  /*10c0*/  USEL UR8, URZ, 0x20, UP0 ;  /* 0x00000020ff087887 */ /* 0x000fe40008000000 */
[----:B------:R-:W-:-:S02]  /*10d0*/  USEL UR12, URZ, 0x40, UP0 ;  /* 0x00000040ff0c7887 */ /* 0x000fc40008000000 */
[----:B------:R-:W-:Y:S02]  /*10e0*/  USEL UR13, URZ, 0x80, UP0 ;  /* 0x00000080ff0d7887 */ /* 0x000fe40008000000 */
[----:B------:R-:W-:-:S04]  /*10f0*/  UISETP.NE.AND UP0, UPT, UR9, URZ, UPT ;  /* 0x000000ff0900728c */ /* 0x000fc8000bf05270 */
[----:B------:R-:W-:-:S04]  /*1100*/  UISETP.EQ.OR UP0, UPT, UR63, URZ, !UP0 ;  /* 0x000000ff3f00728c */ /* 0x000fc8000c702670 */
[----:B------:R-:W-:Y:S02]  /*1110*/  USEL UR11, URZ, 0x1, !UP0 ;  /* 0x00000001ff0b7887 */ /* 0x000fe4000c000000 */
[----:B------:R-:W-:-:S04]  /*1120*/  UISETP.NE.AND UP0, UPT, UR63, 0x1, UPT ;  /* 0x000000013f00788c */ /* 0x000fc8000bf05270 */
[----:B------:R-:W-:Y:S02]  /*1130*/  USEL UR10, UR5, 0x2, UP0 ;  /* 0x00000002050a7887 */ /* 0x000fe40008000000 */
[----:B------:R-:W-:-:S04]  /*1140*/  UISETP.NE.AND UP0, UPT, UR63, 0x2, UPT ;  /* 0x000000023f00788c */ /* 0x000fc8000bf05270 */
[----:B------:R-:W-:Y:S02]  /*1150*/  USEL UR4, UR4, 0x4, UP0 ;  /* 0x0000000404047887 */ /* 0x000fe40008000000 */
[----:B------:R-:W-:Y:S02]  /*1160*/  UISETP.NE.AND UP0, UPT, UR63, 0x3, UPT ;  /* 0x000000033f00788c */ /* 0x000fe4000bf05270 */
[----:B------:R-:W-:Y:S02]  /*1170*/  UIADD3 UR4, UPT, UPT, UR4, UR10, UR11 ;  /* 0x0000000a04047290 */ /* 0x000fe4000fffe00b */
        /* <DEDUP_REMOVED lines=10> */
[----:B------:R-:W-:-:S04]  /*1220*/  USEL UR5, UR13, 0x80, UP0 ;  /* 0x000000800d057887 */ /* 0x000fc80008000000 */
[----:B------:R-:W-:-:S06]  /*1230*/  UIADD3 UR4, UPT, UPT, UR4, UR5, URZ ;  /* 0x0000000504047290 */ /* 0x000fcc000fffe0ff */
[----:B------:R-:W-:-:S07]  /*1240*/  MOV R2, UR4 ;  /* 0x0000000400027c02 */ /* 0x000fce0008000f00 */
.L_x_17:
[----:B------:R-:W1:Y:S01]  /*1250*/  S2UR UR36, SR_CTAID.Z ;  /* 0x00000000002479c3 */ /* 0x000e620000002700 */
[----:B------:R-:W-:-:S09]  /*1260*/  UISETP.GE.AND UP0, UPT, UR19, 0x1, UPT ;  /* 0x000000011300788c */ /* 0x000fd2000bf06270 */
[----:B------:R-:W-:Y:S05]  /*1270*/  BRA.U !UP0, `(.L_x_18) ;  /* 0x0000000108d07547 */ /* 0x000fea000b800000 */
[----:B------:R-:W2:Y:S01]  /*1280*/  LDCU UR20, c[0x0][0xb0c] ;  /* 0x00016180ff1477ac */ /* 0x000ea20008000800 */
[----:B------:R-:W3:Y:S01]  /*1290*/  LDCU.128 UR12, c[0x0][0xb10] ;  /* 0x00016200ff0c77ac */ /* 0x000ee20008000c00 */
[----:B------:R-:W4:Y:S01]  /*12a0*/  LDCU UR6, c[0x0][0x370] ;  /* 0x00006e00ff0677ac */ /* 0x000f220008000800 */
[----:B------:R-:W1:Y:S01]  /*12b0*/  LDCU UR7, c[0x0][0x374] ;  /* 0x00006e80ff0777ac */ /* 0x000e620008000800 */
[----:B------:R-:W1:Y:S01]  /*12c0*/  LDCU UR21, c[0x0][0xb20] ;  /* 0x00016400ff1577ac */ /* 0x000e620008000800 */
[----:B--2---:R-:W-:Y:S02]  /*12d0*/  UISETP.NE.AND UP0, UPT, UR20, 0x1, UPT ;  /* 0x000000011400788c */ /* 0x004fe4000bf05270 */
[----:B---3--:R-:W-:Y:S01]  /*12e0*/  UIMAD.WIDE.U32 UR4, UR24, UR12, URZ ;  /* 0x0000000c180472a5 */ /* 0x008fe2000f8e00ff */
[----:B------:R-:W2:Y:S01]  /*12f0*/  LDCU.64 UR8, c[0x0][0xb28] ;  /* 0x00016500ff0877ac */ /* 0x000ea20008000a00 */
[----:B----4-:R-:W-:Y:S02]  /*1300*/  UIMAD.WIDE.U32 UR10, UR6, UR12, URZ ;  /* 0x0000000c060a72a5 */ /* 0x010fe4000f8e00ff */
[----:B------:R-:W-:-:S02]  /*1310*/  USHF.R.U32.HI UR5, URZ, UR13, UR5 ;  /* 0x0000000dff057299 */ /* 0x000fc40008011605 */
[----:B------:R-:W-:Y:S02]  /*1320*/  UISETP.NE.AND UP2, UPT, UR19, 0x1, UPT ;  /* 0x000000011300788c */ /* 0x000fe4000bf45270 */
[----:B------:R-:W-:Y:S01]  /*1330*/  USEL UR5, UR24, UR5, !UP0 ;  /* 0x0000000518057287 */ /* 0x000fe2000c000000 */
[----:B------:R-:W-:Y:S01]  /*1340*/  UMOV UR10, UR11 ;  /* 0x0000000b000a7c82 */ /* 0x000fe20008000000 */
[----:B------:R-:W-:Y:S02]  /*1350*/  UIMAD.WIDE.U32 UR16, UR28, UR15, URZ ;  /* 0x0000000f1c1072a5 */ /* 0x000fe4000f8e00ff */
[----:B------:R-:W-:Y:S02]  /*1360*/  @UP0 USHF.R.U32.HI UR6, URZ, UR13, UR10 ;  /* 0x0000000dff060299 */ /* 0x000fe4000801160a */
[----:B------:R-:W-:Y:S02]  /*1370*/  UISETP.NE.AND UP0, UPT, UR14, 0x1, UPT ;  /* 0x000000010e00788c */ /* 0x000fe4000bf05270 */
[----:B-1----:R-:W-:-:S02]  /*1380*/  UIMAD.WIDE.U32 UR10, UR7, UR15, URZ ;  /* 0x0000000f070a72a5 */ /* 0x002fc4000f8e00ff */
[----:B--2---:R-:W-:Y:S01]  /*1390*/  UIMAD.WIDE.U32 UR12, UR6, UR8, URZ ;  /* 0x00000008060c72a5 */ /* 0x004fe2000f8e00ff */
[----:B------:R-:W-:Y:S02]  /*13a0*/  UMOV UR4, UR17 ;  /* 0x0000001100047c82 */ /* 0x000fe40008000000 */
[----:B------:R-:W-:Y:S02]  /*13b0*/  USHF.R.U32.HI UR4, URZ, UR21, UR4 ;  /* 0x00000015ff047299 */ /* 0x000fe40008011604 */
[----:B------:R-:W-:Y:S02]  /*13c0*/  UMOV UR10, UR11 ;  /* 0x0000000b000a7c82 */ /* 0x000fe40008000000 */
[----:B------:R-:W-:Y:S01]  /*13d0*/  UMOV UR12, UR13 ;  /* 0x0000000d000c7c82 */ /* 0x000fe20008000000 */
[----:B------:R-:W-:Y:S02]  /*13e0*/  @UP0 USHF.R.U32.HI UR7, URZ, UR21, UR10 ;  /* 0x00000015ff070299 */ /* 0x000fe4000801160a */
[----:B------:R-:W-:-:S02]  /*13f0*/  USEL UR4, UR28, UR4, !UP0 ;  /* 0x000000041c047287 */ /* 0x000fc4000c000000 */
[----:B------:R-:W-:Y:S02]  /*1400*/  UIMAD.WIDE.U32 UR10, UR7, UR8, URZ ;  /* 0x00000008070a72a5 */ /* 0x000fe4000f8e00ff */
[----:B------:R-:W-:Y:S02]  /*1410*/  @UP2 USHF.R.U32.HI UR6, URZ, UR9, UR12 ;  /* 0x00000009ff062299 */ /* 0x000fe4000801160c */
[----:B------:R-:W-:-:S03]  /*1420*/  UIMAD.WIDE.U32 UR12, UR4, UR8, URZ ;  /* 0x00000008040c72a5 */ /* 0x000fc6000f8e00ff */
[----:B------:R-:W-:Y:S02]  /*1430*/  UMOV UR10, UR11 ;  /* 0x0000000b000a7c82 */ /* 0x000fe40008000000 */
[----:B------:R-:W-:Y:S02]  /*1440*/  @UP2 USHF.R.U32.HI UR7, URZ, UR9, UR10 ;  /* 0x00000009ff072299 */ /* 0x000fe4000801160a */
[----:B------:R-:W-:Y:S02]  /*1450*/  UIMAD UR10, UR6, UR19, URZ ;  /* 0x00000013060a72a4 */ /* 0x000fe4000f8e02ff */
[----:B------:R-:W-:-:S04]  /*1460*/  UIMAD UR7, UR7, UR19, URZ ;  /* 0x00000013070772a4 */ /* 0x000fc8000f8e02ff */
[----:B------:R-:W-:-:S03]  /*1470*/  UISETP.GE.AND UP0, UPT, UR4, UR7, UPT ;  /* 0x000000070400728c */ /* 0x000fc6000bf06270 */
[----:B------:R-:W-:Y:S01]  /*1480*/  UMOV UR7, UR13 ;  /* 0x0000000d00077c82 */ /* 0x000fe20008000000 */
[----:B------:R-:W-:Y:S02]  /*1490*/  UISETP.GE.OR UP0, UPT, UR5, UR10, UP0 ;  /* 0x0000000a0500728c */ /* 0x000fe40008706670 */
[----:B------:R-:W-:Y:S02]  /*14a0*/  UIMAD.WIDE.U32 UR10, UR5, UR8, URZ ;  /* 0x00000008050a72a5 */ /* 0x000fe4000f8e00ff */
[----:B------:R-:W-:Y:S02]  /*14b0*/  USHF.R.U32.HI UR7, URZ, UR9, UR7 ;  /* 0x00000009ff077299 */ /* 0x000fe40008011607 */
[----:B------:R-:W-:Y:S02]  /*14c0*/  UIADD3 UR10, UPT, UPT, -UR4, URZ, URZ ;  /* 0x000000ff040a7290 */ /* 0x000fe4000fffe1ff */
[----:B------:R-:W-:Y:S02]  /*14d0*/  USEL UR7, UR4, UR7, !UP2 ;  /* 0x0000000704077287 */ /* 0x000fe4000d000000 */
[----:B------:R-:W-:Y:S01]  /*14e0*/  UIMAD UR10, UR14, UR10, UR28 ;  /* 0x0000000a0e0a72a4 */ /* 0x000fe2000f8e021c */
[----:B------:R-:W-:Y:S01]  /*14f0*/  @!UP0 UMOV UR8, UR11 ;  /* 0x0000000b00088c82 */ /* 0x000fe20008000000 */
[----:B------:R-:W-:-:S02]  /*1500*/  UIADD3 UR11, UPT, UPT, -UR5, URZ, URZ ;  /* 0x000000ff050b7290 */ /* 0x000fc4000fffe1ff */
[----:B------:R-:W-:Y:S02]  /*1510*/  @!UP0 USHF.R.U32.HI UR8, URZ, UR9, UR8 ;  /* 0x00000009ff088299 */ /* 0x000fe40008011608 */
[----:B------:R-:W-:Y:S02]  /*1520*/  UIADD3 UR9, UPT, UPT, -UR7, URZ, URZ ;  /* 0x000000ff07097290 */ /* 0x000fe4000fffe1ff */
[----:B------:R-:W-:Y:S02]  /*1530*/  @!UP0 USEL UR8, UR5, UR8, !UP2 ;  /* 0x0000000805088287 */ /* 0x000fe4000d000000 */
[----:B------:R-:W-:Y:S02]  /*1540*/  UIMAD UR9, UR19, UR9, UR4 ;  /* 0x00000009130972a4 */ /* 0x000fe4000f8e0204 */
[----:B------:R-:W-:Y:S02]  /*1550*/  @!UP0 UIADD3 UR7, UPT, UPT, UR7, -UR8, URZ ;  /* 0x8000000807078290 */ /* 0x000fe4000fffe0ff */
[----:B------:R-:W-:-:S02]  /*1560*/  @!UP0 UIMAD UR6, UR9, UR6, UR8 ;  /* 0x00000006090682a4 */ /* 0x000fc4000f8e0208 */
[----:B------:R-:W-:Y:S02]  /*1570*/  @!UP0 UIMAD UR4, UR7, UR19, UR5 ;  /* 0x00000013070482a4 */ /* 0x000fe4000f8e0205 */
[----:B------:R-:W-:Y:S02]  /*1580*/  UIMAD UR24, UR20, UR11, UR24 ;  /* 0x0000000b141872a4 */ /* 0x000fe4000f8e0218 */
[----:B------:R-:W-:Y:S01]  /*1590*/  UIMAD UR28, UR4, UR14, UR10 ;  /* 0x0000000e041c72a4 */ /* 0x000fe2000f8e020a */
[----:B------:R-:W-:Y:S02]  /*15a0*/  @!UP0 UMOV UR5, UR6 ;  /* 0x0000000600058c82 */ /* 0x000fe40008000000 */
[----:B------:R-:W-:-:S12]  /*15b0*/  UIMAD UR24, UR5, UR20, UR24 ;  /* 0x00000014051872a4 */ /* 0x000fd8000f8e0218 */
.L_x_18:
[----:B------:R-:W-:-:S09]  /*15c0*/  UISETP.NE.AND UP0, UPT, UR22, 0x1, UPT ;  /* 0x000000011600788c */ /* 0x000fd2000bf05270 */
[----:B------:R-:W-:Y:S05]  /*15d0*/  BRA.U UP0, `(.L_x_19) ;  /* 0x0000000100407547 */ /* 0x000fea000b800000 */
[----:B------:R-:W2:Y:S01]  /*15e0*/  LDCU.128 UR8, c[0x0][0xb10] ;  /* 0x00016200ff0877ac */ /* 0x000ea20008000c00 */
[----:B------:R-:W3:Y:S01]  /*15f0*/  LDCU UR12, c[0x0][0xb0c] ;  /* 0x00016180ff0c77ac */ /* 0x000ee20008000800 */
[----:B------:R-:W4:Y:S01]  /*1600*/  LDCU UR13, c[0x0][0xb20] ;  /* 0x00016400ff0d77ac */ /* 0x000f220008000800 */
[----:B--2---:R-:W-:Y:S02]  /*1610*/  UIMAD.WIDE.U32 UR4, UR24, UR8, URZ ;  /* 0x00000008180472a5 */ /* 0x004fe4000f8e00ff */
[----:B------:R-:W-:Y:S02]  /*1620*/  UIMAD.WIDE.U32 UR6, UR28, UR11, URZ ;  /* 0x0000000b1c0672a5 */ /* 0x000fe4000f8e00ff */
[----:B---3--:R-:W-:Y:S02]  /*1630*/  UISETP.NE.AND UP0, UPT, UR12, 0x1, UPT ;  /* 0x000000010c00788c */ /* 0x008fe4000bf05270 */
[----:B------:R-:W-:-:S03]  /*1640*/  USHF.R.U32.HI UR5, URZ, UR9, UR5 ;  /* 0x00000009ff057299 */ /* 0x000fc60008011605 */
[----:B------:R-:W-:Y:S01]  /*1650*/  UMOV UR4, UR7 ;  /* 0x0000000700047c82 */ /* 0x000fe20008000000 */
[----:B------:R-:W-:Y:S02]  /*1660*/  USEL UR5, UR24, UR5, !UP0 ;  /* 0x0000000518057287 */ /* 0x000fe4000c000000 */
[----:B------:R-:W-:Y:S02]  /*1670*/  UISETP.NE.AND UP0, UPT, UR10, 0x1, UPT ;  /* 0x000000010a00788c */ /* 0x000fe4000bf05270 */
[----:B----4-:R-:W-:-:S04]  /*1680*/  USHF.R.U32.HI UR4, URZ, UR13, UR4 ;  /* 0x0000000dff047299 */ /* 0x010fc80008011604 */
[----:B------:R-:W-:-:S04]  /*1690*/  USEL UR4, UR28, UR4, !UP0 ;  /* 0x000000041c047287 */ /* 0x000fc8000c000000 */
[----:B------:R-:W-:Y:S02]  /*16a0*/  UIADD3 UR6, UPT, UPT, UR5, -UR4, URZ ;  /* 0x8000000405067290 */ /* 0x000fe4000fffe0ff */
[----:B------:R-:W-:Y:S02]  /*16b0*/  UIADD3 UR4, UPT, UPT, -UR5, UR4, URZ ;  /* 0x0000000405047290 */ /* 0x000fe4000fffe1ff */
[----:B------:R-:W-:Y:S02]  /*16c0*/  UIMAD UR28, UR6, UR10, UR28 ;  /* 0x0000000a061c72a4 */ /* 0x000fe4000f8e021c */
[----:B------:R-:W-:-:S12]  /*16d0*/  UIMAD UR24, UR4, UR12, UR24 ;  /* 0x0000000c041872a4 */ /* 0x000fd8000f8e0218 */
.L_x_19:
[----:B------:R-:W-:Y:S01]  /*16e0*/  UISETP.NE.AND UP0, UPT, UR18, 0x2, UPT ;  /* 0x000000021200788c */ /* 0x000fe2000bf05270 */
[----:B------:R-:W-:Y:S09]  /*16f0*/  BRA.U !UP5, `(.L_x_20) ;  /* 0x000000010d0c7547 */ /* 0x000ff2000b800000 */
[----:B------:R-:W-:Y:S01]  /*1700*/  UCGABAR_WAIT ;  /* 0x0000000000007dc7 */ /* 0x000fe20008000000 */
[----:B------:R-:W-:Y:S01]  /*1710*/  CCTL.IVALL ;  /* 0x00000000ff00798f */ /* 0x000fe20002000000 */
[----:B------:R-:W-:Y:S05]  /*1720*/  BRA `(.L_x_21) ;  /* 0x0000000000047947 */ /* 0x000fea0003800000 */
.L_x_20:
[----:B------:R-:W-:Y:S06]  /*1730*/  BAR.SYNC.DEFER_BLOCKING 0x0 ;  /* 0x0000000000007b1d */ /* 0x000fec0000010000 */
.L_x_21:
[----:B------:R-:W-:Y:S05]  /*1740*/  BRA.U UP0, `(.L_x_22) ;  /* 0x0000001500247547 */ /* 0x000fea000b800000 */
[----:B------:R-:W2:Y:S01]  /*1750*/  LDCU UR6, c[0x0][0x38c] ;  /* 0x00007180ff0677ac */ /* 0x000ea20008000800 */
[----:B------:R-:W-:Y:S01]  /*1760*/  PLOP3.LUT P1, PT, PT, PT, UP3, 0x80, 0x8 ;  /* 0x000000000008781c */ /* 0x000fe20003f2f038 */
[----:B------:R-:W-:Y:S01]  /*1770*/  IMAD.MOV.U32 R12, RZ, RZ, 0x1 ;  /* 0x00000001ff0c7424 */ /* 0x000fe200078e00ff */
[----:B------:R-:W-:Y:S01]  /*1780*/  ISETP.EQ.OR P2, PT, R0, RZ, P3 ;  /* 0x000000ff0000720c */ /* 0x000fe20001f42670 */
[----:B------:R-:W-:Y:S01]  /*1790*/  UISETP.NE.AND UP1, UPT, UR18, URZ, UPT ;  /* 0x000000ff1200728c */ /* 0x000fe2000bf25270 */
[----:B------:R-:W-:Y:S01]  /*17a0*/  PLOP3.LUT P1, PT, P1, PT, PT, 0x8, 0x80 ;  /* 0x000000000080781c */ /* 0x000fe20000f2e170 */
[----:B------:R-:W-:Y:S01]  /*17b0*/  USEL UR29, URZ, 0x1, UP6 ;  /* 0x00000001ff1d7887 */ /* 0x000fe2000b000000 */
[----:B------:R-:W-:Y:S01]  /*17c0*/  CS2R R10, SRZ ;  /* 0x00000000000a7805 */ /* 0x000fe2000001ff00 */
[----:B------:R-:W-:Y:S01]  /*17d0*/  IMAD.MOV.U32 R9, RZ, RZ, RZ ;  /* 0x000000ffff097224 */ /* 0x000fe200078e00ff */
[----:B------:R-:W3:Y:S01]  /*17e0*/  LDCU UR44, c[0x0][0x370] ;  /* 0x00006e00ff2c77ac */ /* 0x000ee20008000800 */
[----:B------:R-:W-:Y:S01]  /*17f0*/  IMAD.MOV.U32 R8, RZ, RZ, 0x1 ;  /* 0x00000001ff087424 */ /* 0x000fe200078e00ff */
[----:B------:R-:W4:Y:S01]  /*1800*/  LDCU.64 UR38, c[0x0][0x348] ;  /* 0x00006900ff2677ac */ /* 0x000f220008000a00 */
[----:B------:R-:W-:-:S02]  /*1810*/  USHF.R.U32.HI UR49, URZ, 0x5, UR23 ;  /* 0x00000005ff317899 */ /* 0x000fc40008011617 */
[----:B--2---:R-:W-:Y:S02]  /*1820*/  UIADD3 UR5, UPT, UPT, UR6, 0x3f, URZ ;  /* 0x0000003f06057890 */ /* 0x004fe4000fffe0ff */
[----:B------:R-:W-:Y:S02]  /*1830*/  UIADD3 UR50, UPT, UPT, UR6, 0x7e, URZ ;  /* 0x0000007e06327890 */ /* 0x000fe4000fffe0ff */
[----:B------:R-:W-:Y:S01]  /*1840*/  USHF.R.S32.HI UR4, URZ, 0x1f, UR5 ;  /* 0x0000001fff047899 */ /* 0x000fe20008011405 */
[----:B------:R-:W2:Y:S03]  /*1850*/  LDCU UR43, c[0x0][0x374] ;  /* 0x00006e80ff2b77ac */ /* 0x000ea60008000800 */
[----:B------:R-:W-:Y:S02]  /*1860*/  ULEA.HI UR4, UR4, UR5, URZ, 0x6 ;  /* 0x0000000504047291 */ /* 0x000fe4000f8f30ff */
[----:B------:R-:W-:-:S02]  /*1870*/  USEL UR29, UR29, 0x2, UP1 ;  /* 0x000000021d1d7887 */ /* 0x000fc40008800000 */
[----:B------:R-:W-:Y:S02]  /*1880*/  USHF.R.S32.HI UR46, URZ, 0x6, UR4 ;  /* 0x00000006ff2e7899 */ /* 0x000fe40008011404 */
[----:B------:R-:W-:Y:S02]  /*1890*/  UIADD3 UR4, UPT, UPT, UR6, -0x1, URZ ;  /* 0xffffffff06047890 */ /* 0x000fe4000fffe0ff */
[----:B------:R-:W-:Y:S02]  /*18a0*/  UISETP.LT.U32.AND UP0, UPT, UR46, 0x4, UPT ;  /* 0x000000042e00788c */ /* 0x000fe4000bf01070 */
[----:B------:R-:W-:Y:S02]  /*18b0*/  UISETP.GE.U32.AND UP2, UPT, UR4, -0x7f, UPT ;  /* 0xffffff810400788c */ /* 0x000fe4000bf46070 */
[----:B------:R-:W-:Y:S01]  /*18c0*/  USEL UR45, UR46, 0x4, UP0 ;  /* 0x000000042e2d7887 */ /* 0x000fe20008000000 */
[----:B------:R-:W-:-:S03]  /*18d0*/  UMOV UR21, URZ ;  /* 0x000000ff00157c82 */ /* 0x000fc60008000000 */
[----:B------:R-:W-:Y:S02]  /*18e0*/  UIADD3 UR22, UPT, UPT, UR45, -0x1, URZ ;  /* 0xffffffff2d167890 */ /* 0x000fe4000fffe0ff */
[----:B------:R-:W-:-:S03]  /*18f0*/  UIADD3 UR48, UPT, UPT, UR46, -UR45, URZ ;  /* 0x8000002d2e307290 */ /* 0x000fc6000fffe0ff */
[----:B------:R-:W-:-:S04]  /*1900*/  @UP2 UIADD3 UR22, UPT, UPT, UR45, URZ, URZ ;  /* 0x000000ff2d162290 */ /* 0x000fc8000fffe0ff */
[----:B--234-:R-:W-:-:S12]  /*1910*/  UIADD3 UR22, UPT, UPT, UR22, 0x1, URZ ;  /* 0x0000000116167890 */ /* 0x01cfd8000fffe0ff */
.L_x_42:
[----:B------:R-:W-:Y:S01]  /*1920*/  UISETP.NE.AND UP0, UPT, UR47, URZ, UPT ;  /* 0x000000ff2f00728c */ /* 0x000fe2000bf05270 */
[----:B------:R-:W2:Y:S08]  /*1930*/  S2UR UR47, SR_CgaCtaId ;  /* 0x00000000002f79c3 */ /* 0x000eb00000008800 */
[----:B------:R-:W-:Y:S05]  /*1940*/  BRA.U UP0, `(.L_x_23) ;  /* 0x0000000100347547 */ /* 0x000fea000b800000 */
[----:B------:R-:W3:Y:S01]  /*1950*/  S2R R0, SR_CgaCtaId ;  /* 0x0000000000007919 */ /* 0x000ee20000008800 */
[----:B------:R-:W-:-:S04]  /*1960*/  MOV R2, 0x400 ;  /* 0x0000040000027802 */ /* 0x000fc80000000f00 */
[----:B---3--:R-:W-:Y:S02]  /*1970*/  LEA R0, R0, R2, 0x18 ;  /* 0x0000000200007211 */ /* 0x008fe400078ec0ff */
[----:B------:R-:W-:-:S03]  /*1980*/  SHF.L.U32 R2, R8, 0x1f, RZ ;  /* 0x0000001f08027819 */ /* 0x000fc600000006ff */
[----:B------:R-:W-:-:S04]  /*1990*/  IMAD R0, R9, 0x8, R0 ;  /* 0x0000000809007824 */ /* 0x000fc800078e0200 */
[----:B------:R-:W3:Y:S02]  /*19a0*/  SYNCS.PHASECHK.TRANS64.TRYWAIT P0, [R0+URZ+0x100], R2 ;  /* 0x00010002000075a7 */ /* 0x000ee400080011ff */
[----:B---3--:R-:W-:Y:S05]  /*19b0*/  @!P0 BRA `(.L_x_24) ;  /* 0x0000006c00488947 */ /* 0x008fea0003800000 */
.L_x_138:
[----:B------:R-:W-:Y:S01]  /*19c0*/  VIADD R9, R9, 0x1 ;  /* 0x0000000109097836 */ /* 0x000fe20000000000 */
[----:B------:R3:W-:Y:S04]  /*19d0*/  SYNCS.ARRIVE.TRANS64.A1T0 RZ, [R0+URZ+0xf0], RZ ;  /* 0x0000f0ff00ff79a7 */ /* 0x0007e800081000ff */
[----:B------:R-:W-:-:S04]  /*19e0*/  ISETP.NE.AND P0, PT, R9, 0x2, PT ;  /* 0x000000020900780c */ /* 0x000fc80003f05270 */
[----:B------:R-:W-:Y:S02]  /*19f0*/  SEL R9, R9, RZ, P0 ;  /* 0x000000ff09097207 */ /* 0x000fe40000000000 */
[----:B---3--:R-:W-:-:S04]  /*1a00*/  SEL R0, RZ, 0x1, P0 ;  /* 0x00000001ff007807 */ /* 0x008fc80000000000 */
[----:B------:R-:W-:-:S07]  /*1a10*/  LOP3.LUT R8, R8, R0, RZ, 0x3c, !PT ;  /* 0x0000000008087212 */ /* 0x000fce00078e3cff */
.L_x_23:
[----:B------:R-:W-:Y:S01]  /*1a20*/  UMOV UR13, 0x400 ;  /* 0x00000400000d7882 */ /* 0x000fe20000000000 */
[----:B------:R-:W-:Y:S01]  /*1a30*/  SHF.L.U32 R0, R12, 0x1f, RZ ;  /* 0x0000001f0c007819 */ /* 0x000fe200000006ff */
[----:B--2---:R-:W-:Y:S02]  /*1a40*/  ULEA UR13, UR47, UR13, 0x18 ;  /* 0x0000000d2f0d7291 */ /* 0x004fe4000f8ec0ff */
[----:B------:R-:W-:Y:S02]  /*1a50*/  UISETP.GE.U32.AND UP0, UPT, UR50, 0x7f, UPT ;  /* 0x0000007f3200788c */ /* 0x000fe4000bf06070 */
[----:B------:R-:W-:Y:S02]  /*1a60*/  ULEA UR4, UR21, UR13, 0x3 ;  /* 0x0000000d15047291 */ /* 0x000fe4000f8e18ff */
[----:B------:R-:W-:Y:S02]  /*1a70*/  USHF.L.U32 UR35, UR24, 0x6, URZ ;  /* 0x0000000618237899 */ /* 0x000fe400080006ff */
[----:B------:R-:W-:Y:S01]  /*1a80*/  ULEA UR19, UR28, UR49, 0x7 ;  /* 0x000000311c137291 */ /* 0x000fe2000f8e38ff */
[----:B------:R-:W-:-:S04]  /*1a90*/  UMOV UR14, URZ ;  /* 0x000000ff000e7c82 */ /* 0x000fc80008000000 */
[----:B------:R2:W3:Y:S01]  /*1aa0*/  SYNCS.PHASECHK.TRANS64.TRYWAIT P0, [UR4+0x20], R0 ;  /* 0x00002000ff0075a7 */ /* 0x0004e20008001104 */
[----:B------:R-:W-:Y:S06]  /*1ab0*/  BRA.U !UP0, `(.L_x_25) ;  /* 0x0000000108f07547 */ /* 0x000fec000b800000 */
[----:B------:R-:W-:Y:S01]  /*1ac0*/  UMOV UR15, URZ ;  /* 0x000000ff000f7c82 */ /* 0x000fe20008000000 */
[----:B------:R-:W-:-:S05]  /*1ad0*/  UMOV UR4, UR21 ;  /* 0x0000001500047c82 */ /* 0x000fca0008000000 */
.L_x_31:
[----:B------:R-:W-:Y:S01]  /*1ae0*/  ULEA UR33, UR4, UR13, 0x3 ;  /* 0x0000000d04217291 */ /* 0x000fe2000f8e18ff */
[----:B---3--:R-:W-:Y:S01]  /*1af0*/  @!P3 MOV R2, 0xc000 ;  /* 0x0000c0000002b802 */ /* 0x008fe20000000f00 */
[----:B-1-3--:R-:W-:Y:S10]  /*1b00*/  @P0 BRA `(.L_x_26) ;  /* 0x00000000000c0947 */ /* 0x00aff40003800000 */
[----:B------:R-:W-:-:S04]  /*1b10*/  SHF.L.U32 R3, R12, 0x1f, RZ ;  /* 0x0000001f0c037819 */ /* 0x000fc800000006ff */
[----:B------:R-:W3:Y:S02]  /*1b20*/  SYNCS.PHASECHK.TRANS64.TRYWAIT P0, [UR33+0x20], R3 ;  /* 0x00002003ff0075a7 */ /* 0x000ee40008001121 */
[----:B---3--:R-:W-:Y:S05]  /*1b30*/  @!P0 BRA `(.L_x_27) ;  /* 0x0000006800fc8947 */ /* 0x008fea0003800000 */
.L_x_26:
[----:B------:R3:W-:Y:S01]  /*1b40*/  @!P3 SYNCS.ARRIVE.TRANS64 RZ, [UR33], R2 ;  /* 0x00000002ffffb9a7 */ /* 0x0007e20008000021 */
[----:B------:R-:W-:-:S04]  /*1b50*/  ULOP3.LUT UR5, UR29, 0x2, URZ, 0xfc, !UPT ;  /* 0x000000021d057892 */ /* 0x000fc8000f8efcff */
[----:B------:R-:W-:-:S09]  /*1b60*/  UISETP.NE.AND UP0, UPT, UR5, 0x2, UPT ;  /* 0x000000020500788c */ /* 0x000fd2000bf05270 */
[----:B------:R-:W-:Y:S05]  /*1b70*/  BRA.U UP0, `(.L_x_28) ;  /* 0x0000000100047547 */ /* 0x000fea000b800000 */
[----:B-1----:R-:W-:Y:S05]  /*1b80*/  BPT.TRAP 0x1 ;  /* 0x000000040000795c */ /* 0x002fea0000300000 */
.L_x_28:
[----:B------:R-:W-:Y:S04]  /*1b90*/  BSSY.RECONVERGENT B0, `(.L_x_29) ;  /* 0x0000003000007945 */ /* 0x000fe80003800200 */
[----:B------:R-:W-:Y:S05]  /*1ba0*/  @P2 BRA `(.L_x_30) ;  /* 0x0000000000042947 */ /* 0x000fea0003800000 */
[----:B-1----:R-:W-:Y:S05]  /*1bb0*/  BPT.TRAP 0x1 ;  /* 0x000000040000795c */ /* 0x002fea0000300000 */
.L_x_30:
[----:B-1----:R-:W-:Y:S05]  /*1bc0*/  BSYNC.RECONVERGENT B0 ;  /* 0x0000000000007941 */ /* 0x002fea0003800200 */
.L_x_29:
[----:B------:R-:W-:Y:S02]  /*1bd0*/  UIADD3 UR5, UPT, UPT, UR4, 0x1, URZ ;  /* 0x0000000104057890 */ /* 0x000fe4000fffe0ff */
[----:B------:R-:W-:Y:S02]  /*1be0*/  ULEA UR24, UR4, UR13, 0xe ;  /* 0x0000000d04187291 */ /* 0x000fe4000f8e70ff */
[----:B------:R-:W-:Y:S02]  /*1bf0*/  UISETP.NE.AND UP0, UPT, UR5, 0x4, UPT ;  /* 0x000000040500788c */ /* 0x000fe4000bf05270 */
[----:B------:R-:W-:Y:S02]  /*1c00*/  ULEA UR8, UR4, UR23, 0xd ;  /* 0x0000001704087291 */ /* 0x000fe4000f8e68ff */
[----:B------:R-:W-:Y:S02]  /*1c10*/  USEL UR6, URZ, 0x1, UP0 ;  /* 0x00000001ff067887 */ /* 0x000fe40008000000 */
[----:B------:R-:W-:-:S02]  /*1c20*/  USEL UR21, UR5, URZ, UP0 ;  /* 0x000000ff05157287 */ /* 0x000fc40008000000 */
[----:B------:R-:W-:Y:S02]  /*1c30*/  UIADD3 UR4, UP0, UPT, UR38, 0x180, URZ ;  /* 0x0000018026047890 */ /* 0x000fe4000ff1e0ff */
[----:B------:R-:W-:Y:S01]  /*1c40*/  ULEA UR5, UR21, UR13, 0x3 ;  /* 0x0000000d15057291 */ /* 0x000fe2000f8e18ff */
[----:B------:R-:W-:Y:S01]  /*1c50*/  LOP3.LUT R12, R12, UR6, RZ, 0x3c, !PT ;  /* 0x000000060c0c7c12 */ /* 0x000fe2000f8e3cff */
[----:B------:R-:W-:Y:S02]  /*1c60*/  USHF.L.U32 UR34, UR15, 0x6, URZ ;  /* 0x000000060f227899 */ /* 0x000fe400080006ff */
[----:B------:R-:W-:Y:S01]  /*1c70*/  UIADD3 UR15, UPT, UPT, UR15, 0x1, URZ ;  /* 0x000000010f0f7890 */ /* 0x000fe2000fffe0ff */
[----:B--2---:R-:W-:Y:S01]  /*1c80*/  SHF.L.U32 R0, R12, 0x1f, RZ ;  /* 0x0000001f0c007819 */ /* 0x004fe200000006ff */
[----:B------:R-:W-:Y:S02]  /*1c90*/  UIADD3 UR6, UP1, UPT, UR38, 0x80, URZ ;  /* 0x0000008026067890 */ /* 0x000fe4000ff3e0ff */
[----:B------:R-:W-:Y:S01]  /*1ca0*/  ULEA UR8, UR8, UR13, 0x2 ;  /* 0x0000000d08087291 */ /* 0x000fe2000f8e10ff */
[----:B------:R4:W1:Y:S01]  /*1cb0*/  SYNCS.PHASECHK.TRANS64.TRYWAIT P0, [UR5+0x20], R0 ;  /* 0x00002000ff0075a7 */ /* 0x0008620008001105 */
[----:B------:R-:W-:-:S02]  /*1cc0*/  UIADD3.X UR5, UPT, UPT, URZ, UR39, URZ, UP0, !UPT ;  /* 0x00000027ff057290 */ /* 0x000fc400087fe4ff */
[----:B------:R-:W-:Y:S02]  /*1cd0*/  UISETP.NE.AND UP0, UPT, UR15, UR22, UPT ;  /* 0x000000160f00728c */ /* 0x000fe4000bf05270 */
[----:B------:R-:W-:Y:S02]  /*1ce0*/  UIADD3.X UR7, UPT, UPT, URZ, UR39, URZ, UP1, !UPT ;  /* 0x00000027ff077290 */ /* 0x000fe40008ffe4ff */
[----:B------:R-:W-:Y:S02]  /*1cf0*/  UIADD3 UR32, UPT, UPT, UR24, 0x8800, URZ ;  /* 0x0000880018207890 */ /* 0x000fe4000fffe0ff */
[----:B------:R-:W-:Y:S02]  /*1d00*/  UIADD3 UR26, UPT, UPT, UR34, 0x20, URZ ;  /* 0x00000020221a7890 */ /* 0x000fe4000fffe0ff */
[----:B------:R-:W-:Y:S02]  /*1d10*/  UIADD3 UR24, UPT, UPT, UR24, 0xa800, URZ ;  /* 0x0000a80018187890 */ /* 0x000fe4000fffe0ff */
[----:B------:R-:W-:-:S02]  /*1d20*/  UIADD3 UR16, UPT, UPT, UR8, 0x18800, URZ ;  /* 0x0001880008107890 */ /* 0x000fc4000fffe0ff */
[----:B------:R-:W-:Y:S01]  /*1d30*/  UIADD3 UR8, UPT, UPT, UR8, 0x1c800, URZ ;  /* 0x0001c80008087890 */ /* 0x000fe2000fffe0ff */
[----:B------:R-:W-:Y:S01]  /*1d40*/  UMOV UR30, 0x0 ;  /* 0x00000000001e7882 */ /* 0x000fe20000000000 */
[----:B------:R-:W-:Y:S01]  /*1d50*/  UMOV UR31, 0x10000000 ;  /* 0x10000000001f7882 */ /* 0x000fe20000000000 */
[----:B------:R-:W-:Y:S01]  /*1d60*/  UMOV UR25, UR33 ;  /* 0x0000002100197c82 */ /* 0x000fe20008000000 */
[----:B------:R-:W-:Y:S01]  /*1d70*/  UMOV UR27, UR35 ;  /* 0x00000023001b7c82 */ /* 0x000fe20008000000 */
[----:B------:R-:W-:Y:S01]  /*1d80*/  UMOV UR28, UR36 ;  /* 0x00000024001c7c82 */ /* 0x000fe20008000000 */
[----:B------:R-:W-:Y:S01]  /*1d90*/  UMOV UR14, 0xff0000 ;  /* 0x00ff0000000e7882 */ /* 0x000fe20000000000 */
[----:B------:R-:W-:Y:S01]  /*1da0*/  UMOV UR17, UR33 ;  /* 0x0000002100117c82 */ /* 0x000fe20008000000 */
[----:B------:R-:W-:Y:S01]  /*1db0*/  UMOV UR20, UR36 ;  /* 0x0000002400147c82 */ /* 0x000fe20008000000 */
[----:B------:R-:W-:Y:S01]  /*1dc0*/  UMOV UR18, UR34 ;  /* 0x0000002200127c82 */ /* 0x000fe20008000000 */
[----:B------:R-:W-:Y:S01]  /*1dd0*/  UTMALDG.3D [UR32], [UR6], desc[UR30] ;  /* 0x00001e20060075b4 */ /* 0x000fe20008011000 */
[----:B------:R-:W-:Y:S01]  /*1de0*/  UMOV UR11, UR19 ;  /* 0x00000013000b7c82 */ /* 0x000fe20008000000 */
[----:B------:R-:W-:Y:S01]  /*1df0*/  UMOV UR12, UR36 ;  /* 0x00000024000c7c82 */ /* 0x000fe20008000000 */
[----:B------:R-:W-:Y:S01]  /*1e00*/  UMOV UR9, UR33 ;  /* 0x0000002100097c82 */ /* 0x000fe20008000000 */
[----:B------:R-:W-:Y:S01]  /*1e10*/  UMOV UR10, UR26 ;  /* 0x0000001a000a7c82 */ /* 0x000fe20008000000 */
[----:B------:R-:W-:Y:S01]  /*1e20*/  UTMALDG.3D [UR24], [UR6], desc[UR30] ;  /* 0x00001e18060075b4 */ /* 0x000fe20008011000 */
[----:B------:R-:W-:Y:S01]  /*1e30*/  UTMALDG.3D.MULTICAST [UR16], [UR4], UR14, desc[UR30] ;  /* 0x00001e10040073b4 */ /* 0x000fe2000801180e */
[----:B------:R2:W-:Y:S02]  /*1e40*/  UTMALDG.3D.MULTICAST [UR8], [UR4], UR14, desc[UR30] ;  /* 0x00001e08040073b4 */ /* 0x0005e4000801180e */
[----:B--2---:R-:W-:Y:S01]  /*1e50*/  UMOV UR14, UR22 ;  /* 0x00000016000e7c82 */ /* 0x004fe20008000000 */
[----:B------:R-:W-:Y:S01]  /*1e60*/  UMOV UR4, UR21 ;  /* 0x0000001500047c82 */ /* 0x000fe20008000000 */
[----:B----4-:R-:W-:Y:S05]  /*1e70*/  BRA.U UP0, `(.L_x_31) ;  /* 0xfffffffd00187547 */ /* 0x010fea000b83ffff */
.L_x_25:
[----:B------:R-:W-:Y:S01]  /*1e80*/  ULEA UR4, UR21, UR13, 0x3 ;  /* 0x0000000d15047291 */ /* 0x000fe2000f8e18ff */
[----:B--2---:R-:W-:Y:S01]  /*1e90*/  SHF.L.U32 R0, R12, 0x1f, RZ ;  /* 0x0000001f0c007819 */ /* 0x004fe200000006ff */
[----:B------:R-:W-:Y:S01]  /*1ea0*/  @!P1 SYNCS.ARRIVE.TRANS64.A1T0 RZ, [UR13+0x88], RZ ;  /* 0x000088ffffff99a7 */ /* 0x000fe2000810000d */
[----:B------:R-:W-:-:S06]  /*1eb0*/  UISETP.GT.AND UP0, UPT, UR46, UR45, UPT ;  /* 0x0000002d2e00728c */ /* 0x000fcc000bf04270 */
[----:B-1-3--:R1:W2:Y:S03]  /*1ec0*/  SYNCS.PHASECHK.TRANS64.TRYWAIT P0, [UR4+0x20], R0 ;  /* 0x00002000ff0075a7 */ /* 0x00a2a60008001104 */
[----:B------:R-:W-:Y:S05]  /*1ed0*/  BRA.U !UP0, `(.L_x_32) ;  /* 0x0000000108ec7547 */ /* 0x000fea000b800000 */
[----:B------:R-:W-:Y:S01]  /*1ee0*/  UIADD3 UR15, UPT, UPT, UR48, UR14, URZ ;  /* 0x0000000e300f7290 */ /* 0x000fe2000fffe0ff */
[----:B------:R-:W-:-:S11]  /*1ef0*/  UMOV UR4, UR21 ;  /* 0x0000001500047c82 */ /* 0x000fd60008000000 */
.L_x_38:
[----:B------:R-:W-:Y:S01]  /*1f00*/  ULEA UR33, UR4, UR13, 0x3 ;  /* 0x0000000d04217291 */ /* 0x000fe2000f8e18ff */
[----:B--2---:R-:W-:Y:S01]  /*1f10*/  @!P3 MOV R2, 0xc000 ;  /* 0x0000c0000002b802 */ /* 0x004fe20000000f00 */
[----:B--2-4-:R-:W-:Y:S10]  /*1f20*/  @P0 BRA `(.L_x_33) ;  /* 0x00000000000c0947 */ /* 0x014ff40003800000 */
[----:B------:R-:W-:-:S04]  /*1f30*/  SHF.L.U32 R3, R12, 0x1f, RZ ;  /* 0x0000001f0c037819 */ /* 0x000fc800000006ff */
[----:B------:R-:W2:Y:S02]  /*1f40*/  SYNCS.PHASECHK.TRANS64.TRYWAIT P0, [UR33+0x20], R3 ;  /* 0x00002003ff0075a7 */ /* 0x000ea40008001121 */
[----:B--2---:R-:W-:Y:S05]  /*1f50*/  @!P0 BRA `(.L_x_34) ;  /* 0x00000068000c8947 */ /* 0x004fea0003800000 */
.L_x_33:
[----:B------:R2:W-:Y:S01]  /*1f60*/  @!P3 SYNCS.ARRIVE.TRANS64 RZ, [UR33], R2 ;  /* 0x00000002ffffb9a7 */ /* 0x0005e20008000021 */
[----:B------:R-:W-:-:S04]  /*1f70*/  ULOP3.LUT UR5, UR29, 0x2, URZ, 0xfc, !UPT ;  /* 0x000000021d057892 */ /* 0x000fc8000f8efcff */
[----:B------:R-:W-:-:S09]  /*1f80*/  UISETP.NE.AND UP0, UPT, UR5, 0x2, UPT ;  /* 0x000000020500788c */ /* 0x000fd2000bf05270 */
[----:B------:R-:W-:Y:S05]  /*1f90*/  BRA.U UP0, `(.L_x_35) ;  /* 0x0000000100047547 */ /* 0x000fea000b800000 */
[----:B------:R-:W-:Y:S05]  /*1fa0*/  BPT.TRAP 0x1 ;  /* 0x000000040000795c */ /* 0x000fea0000300000 */
.L_x_35:
[----:B------:R-:W-:Y:S04]  /*1fb0*/  BSSY.RECONVERGENT B0, `(.L_x_36) ;  /* 0x0000003000007945 */ /* 0x000fe80003800200 */
[----:B------:R-:W-:Y:S05]  /*1fc0*/  @P2 BRA `(.L_x_37) ;  /* 0x0000000000042947 */ /* 0x000fea0003800000 */
[----:B------:R-:W-:Y:S05]  /*1fd0*/  BPT.TRAP 0x1 ;  /* 0x000000040000795c */ /* 0x000fea0000300000 */
.L_x_37:
[----:B------:R-:W-:Y:S05]  /*1fe0*/  BSYNC.RECONVERGENT B0 ;  /* 0x0000000000007941 */ /* 0x000fea0003800200 */
.L_x_36:
        /* <DEDUP_REMOVED lines=11> */
[----:B-1----:R-:W-:Y:S01]  /*20a0*/  SHF.L.U32 R0, R12, 0x1f, RZ ;  /* 0x0000001f0c007819 */ /* 0x002fe200000006ff */
[----:B------:R-:W-:Y:S02]  /*20b0*/  UIADD3 UR6, UP1, UPT, UR38, 0x80, URZ ;  /* 0x0000008026067890 */ /* 0x000fe4000ff3e0ff */
[----:B------:R-:W-:Y:S01]  /*20c0*/  ULEA UR8, UR8, UR13, 0x2 ;  /* 0x0000000d08087291 */ /* 0x000fe2000f8e10ff */
[----:B------:R3:W4:Y:S01]  /*20d0*/  SYNCS.PHASECHK.TRANS64.TRYWAIT P0, [UR5+0x20], R0 ;  /* 0x00002000ff0075a7 */ /* 0x0007220008001105 */
        /* <DEDUP_REMOVED lines=16> */
[----:B------:R-:W-:Y:S01]  /*21e0*/  UTMALDG.3D [UR32], [UR6], desc[UR30] ;  /* 0x00001e20060075b4 */ /* 0x000fe20008011000 */
[----:B------:R-:W-:Y:S01]  /*21f0*/  UMOV UR18, UR34 ;  /* 0x0000002200127c82 */ /* 0x000fe20008000000 */
[----:B------:R-:W-:Y:S01]  /*2200*/  UMOV UR11, UR19 ;  /* 0x00000013000b7c82 */ /* 0x000fe20008000000 */
[----:B------:R-:W-:Y:S01]  /*2210*/  UMOV UR12, UR36 ;  /* 0x00000024000c7c82 */ /* 0x000fe20008000000 */
[----:B------:R-:W-:Y:S01]  /*2220*/  UMOV UR9, UR33 ;  /* 0x0000002100097c82 */ /* 0x000fe20008000000 */
[----:B------:R-:W-:Y:S01]  /*2230*/  UMOV UR10, UR26 ;  /* 0x0000001a000a7c82 */ /* 0x000fe20008000000 */
[----:B------:R-:W-:Y:S01]  /*2240*/  UTMALDG.3D [UR24], [UR6], desc[UR30] ;  /* 0x00001e18060075b4 */ /* 0x000fe20008011000 */
[----:B------:R-:W-:Y:S01]  /*2250*/  UTMALDG.3D.MULTICAST [UR16], [UR4], UR37, desc[UR30] ;  /* 0x00001e10040073b4 */ /* 0x000fe20008011825 */
[----:B------:R1:W-:Y:S02]  /*2260*/  UTMALDG.3D.MULTICAST [UR8], [UR4], UR37, desc[UR30] ;  /* 0x00001e08040073b4 */ /* 0x0003e40008011825 */
[----:B-1----:R-:W-:Y:S01]  /*2270*/  UMOV UR4, UR21 ;  /* 0x0000001500047c82 */ /* 0x002fe20008000000 */
[----:B---3--:R-:W-:Y:S05]  /*2280*/  BRA.U UP0, `(.L_x_38) ;  /* 0xfffffffd001c7547 */ /* 0x008fea000b83ffff */
.L_x_32:
[C---:B------:R-:W-:Y:S01]  /*2290*/  LEA R3, R11.reuse, UR13, 0x3 ;  /* 0x0000000d0b037c11 */ /* 0x040fe2000f8e18ff */
[----:B------:R-:W-:Y:S01]  /*22a0*/  NOP ;  /* 0x0000000000007918 */ /* 0x000fe20000000000 */
[----:B-1----:R-:W-:Y:S02]  /*22b0*/  SHF.L.U32 R0, R10, 0x1f, RZ ;  /* 0x0000001f0a007819 */ /* 0x002fe400000006ff */
[----:B------:R-:W-:Y:S02]  /*22c0*/  LEA R4, R11, UR13, 0x4 ;  /* 0x0000000d0b047c11 */ /* 0x000fe4000f8e20ff */
[----:B--2-4-:R-:W1:Y:S02]  /*22d0*/  SYNCS.PHASECHK.TRANS64.TRYWAIT P0, [R3+URZ+0x90], R0 ;  /* 0x00009000030075a7 */ /* 0x014e6400080011ff */
[----:B-1----:R-:W-:Y:S05]  /*22e0*/  @!P0 BRA `(.L_x_39) ;  /* 0x0000006400408947 */ /* 0x002fea0003800000 */
.L_x_141:
[----:B------:R-:W2:Y:S01]  /*22f0*/  LDS.128 R4, [R4+0x120] ;  /* 0x0001200004047984 */ /* 0x000ea20000000c00 */
[----:B------:R-:W-:Y:S01]  /*2300*/  UISETP.GE.AND UP0, UPT, UR42, 0x1, UPT ;  /* 0x000000012a00788c */ /* 0x000fe2000bf06270 */
[----:B------:R-:W-:Y:S01]  /*2310*/  @!PT LDS RZ, [RZ] ;  /* 0x00000000fffff984 */ /* 0x000fe20000000800 */
[----:B------:R-:W-:Y:S01]  /*2320*/  @!PT LDS RZ, [RZ] ;  /* 0x00000000fffff984 */ /* 0x000fe20000000800 */
[----:B------:R-:W-:Y:S01]  /*2330*/  @!PT LDS RZ, [RZ] ;  /* 0x00000000fffff984 */ /* 0x000fe20000000800 */
[----:B------:R-:W-:Y:S01]  /*2340*/  @!PT LDS RZ, [RZ] ;  /* 0x00000000fffff984 */ /* 0x000fe20000000800 */
[----:B------:R3:W-:Y:S06]  /*2350*/  MEMBAR.ALL.CTA ;  /* 0x0000000000007992 */ /* 0x0007ec0000008000 */
[----:B---3--:R-:W3:Y:S01]  /*2360*/  FENCE.VIEW.ASYNC.S ;  /* 0x00000000000073c6 */ /* 0x008ee20000000000 */
[----:B--2---:R-:W-:-:S13]  /*2370*/  LOP3.LUT P0, RZ, R6, 0x1, RZ, 0xc0, !PT ;  /* 0x0000000106ff7812 */ /* 0x004fda000780c0ff */
[----:B---3--:R-:W-:Y:S01]  /*2380*/  VOTEU.ANY UP1, P0 ;  /* 0x0000000000ff7886 */ /* 0x008fe20000020100 */
[----:B------:R-:W-:-:S13]  /*2390*/  PLOP3.LUT P0, PT, PT, PT, UP1, 0x80, 0x8 ;  /* 0x000000000008781c */ /* 0x000fda0003f0f018 */
[----:B-1----:R-:W-:Y:S02]  /*23a0*/  @P0 LOP3.LUT R0, R5, 0xffff, RZ, 0xc0, !PT ;  /* 0x0000ffff05000812 */ /* 0x002fe400078ec0ff */
[----:B------:R-:W-:Y:S02]  /*23b0*/  @P0 MOV R2, R4 ;  /* 0x0000000400020202 */ /* 0x000fe40000000f00 */
[----:B------:R-:W-:Y:S01]  /*23c0*/  @P0 R2UR UR5, R0 ;  /* 0x00000000000502ca */ /* 0x000fe200000e0000 */
[----:B------:R-:W-:Y:S01]  /*23d0*/  VIADD R0, R3, 0xa0 ;  /* 0x000000a003007836 */ /* 0x000fe20000000000 */
[----:B------:R-:W-:Y:S02]  /*23e0*/  @P0 SHF.R.U32.HI R4, RZ, 0x10, R5 ;  /* 0x00000010ff040819 */ /* 0x000fe40000011605 */
[----:B------:R-:W-:Y:S02]  /*23f0*/  @P0 R2UR UR6, R2 ;  /* 0x00000000020602ca */ /* 0x000fe400000e0000 */
[----:B------:R-:W-:-:S02]  /*2400*/  PRMT R0, RZ, 0x654, R0 ;  /* 0x00000654ff007816 */ /* 0x000fc40000000000 */
[----:B------:R-:W-:Y:S02]  /*2410*/  @P0 R2UR UR4, R4 ;  /* 0x00000000040402ca */ /* 0x000fe400000e0000 */
[----:B------:R1:W-:Y:S03]  /*2420*/  SYNCS.ARRIVE.TRANS64.RED.A1T0 RZ, [R0+URZ], RZ ;  /* 0x000000ff00ff79a7 */ /* 0x0003e600081004ff */
[----:B------:R-:W-:-:S04]  /*2430*/  @UP1 UMOV UR40, UR5 ;  /* 0x0000000500281c82 */ /* 0x000fc80008000000 */
[----:B------:R-:W-:-:S04]  /*2440*/  @UP1 UMOV UR41, UR6 ;  /* 0x0000000600291c82 */ /* 0x000fc80008000000 */
[----:B------:R-:W-:Y:S01]  /*2450*/  @UP1 UMOV UR36, UR4 ;  /* 0x0000000400241c82 */ /* 0x000fe20008000000 */
[----:B------:R-:W-:Y:S05]  /*2460*/  BRA.U !UP0, `(.L_x_40) ;  /* 0x0000000108d47547 */ /* 0x000fea000b800000 */
[----:B------:R-:W2:Y:S01]  /*2470*/  LDCU.128 UR16, c[0x0][0xb10] ;  /* 0x00016200ff1077ac */ /* 0x000ea20008000c00 */
[----:B------:R-:W3:Y:S01]  /*2480*/  LDCU UR12, c[0x0][0xb20] ;  /* 0x00016400ff0c77ac */ /* 0x000ee20008000800 */
[----:B------:R-:W4:Y:S01]  /*2490*/  LDCU UR20, c[0x0][0xb0c] ;  /* 0x00016180ff1477ac */ /* 0x000f220008000800 */
[----:B------:R-:W1:Y:S01]  /*24a0*/  LDCU.64 UR8, c[0x0][0xb28] ;  /* 0x00016500ff0877ac */ /* 0x000e620008000a00 */
[----:B------:R-:W-:Y:S02]  /*24b0*/  UISETP.NE.AND UP3, UPT, UR42, 0x1, UPT ;  /* 0x000000012a00788c */ /* 0x000fe4000bf65270 */
[----:B--2---:R-:W-:Y:S02]  /*24c0*/  UIMAD.WIDE.U32 UR6, UR43, UR19, URZ ;  /* 0x000000132b0672a5 */ /* 0x004fe4000f8e00ff */
[----:B------:R-:W-:Y:S02]  /*24d0*/  UIMAD.WIDE.U32 UR4, UR44, UR16, URZ ;  /* 0x000000102c0472a5 */ /* 0x000fe4000f8e00ff */
[----:B------:R-:W-:-:S02]  /*24e0*/  UISETP.NE.AND UP0, UPT, UR18, 0x1, UPT ;  /* 0x000000011200788c */ /* 0x000fc4000bf05270 */
[----:B------:R-:W-:Y:S01]  /*24f0*/  UIMAD.WIDE.U32 UR24, UR40, UR19, URZ ;  /* 0x00000013281872a5 */ /* 0x000fe2000f8e00ff */
[----:B------:R-:W-:Y:S02]  /*2500*/  UMOV UR6, UR7 ;  /* 0x0000000700067c82 */ /* 0x000fe40008000000 */
[----:B------:R-:W-:Y:S01]  /*2510*/  UMOV UR4, UR5 ;  /* 0x0000000500047c82 */ /* 0x000fe20008000000 */
[----:B---3--:R-:W-:Y:S02]  /*2520*/  USHF.R.U32.HI UR6, URZ, UR12, UR6 ;  /* 0x0000000cff067299 */ /* 0x008fe40008011606 */
[----:B----4-:R-:W-:Y:S02]  /*2530*/  UISETP.NE.AND UP2, UPT, UR20, 0x1, UPT ;  /* 0x000000011400788c */ /* 0x010fe4000bf45270 */
[----:B------:R-:W-:Y:S02]  /*2540*/  USHF.R.U32.HI UR4, URZ, UR17, UR4 ;  /* 0x00000011ff047299 */ /* 0x000fe40008011604 */
[----:B------:R-:W-:-:S02]  /*2550*/  USEL UR5, UR43, UR6, !UP0 ;  /* 0x000000062b057287 */ /* 0x000fc4000c000000 */
[----:B------:R-:W-:Y:S02]  /*2560*/  USEL UR6, UR44, UR4, !UP2 ;  /* 0x000000042c067287 */ /* 0x000fe4000d000000 */
[----:B-1----:R-:W-:Y:S01]  /*2570*/  UIMAD.WIDE.U32 UR10, UR5, UR8, URZ ;  /* 0x00000008050a72a5 */ /* 0x002fe2000f8e00ff */
[----:B------:R-:W-:Y:S01]  /*2580*/  UMOV UR4, UR25 ;  /* 0x0000001900047c82 */ /* 0x000fe20008000000 */
[----:B------:R-:W-:Y:S02]  /*2590*/  UIMAD.WIDE.U32 UR14, UR41, UR16, URZ ;  /* 0x00000010290e72a5 */ /* 0x000fe4000f8e00ff */
[----:B------:R-:W-:-:S03]  /*25a0*/  UIMAD.WIDE.U32 UR24, UR6, UR8, URZ ;  /* 0x00000008061872a5 */ /* 0x000fc6000f8e00ff */
[----:B------:R-:W-:Y:S01]  /*25b0*/  UMOV UR10, UR11 ;  /* 0x0000000b000a7c82 */ /* 0x000fe20008000000 */
[----:B------:R-:W-:Y:S02]  /*25c0*/  USHF.R.U32.HI UR4, URZ, UR12, UR4 ;  /* 0x0000000cff047299 */ /* 0x000fe40008011604 */
[----:B------:R-:W-:Y:S01]  /*25d0*/  @UP3 USHF.R.U32.HI UR5, URZ, UR9, UR10 ;  /* 0x00000009ff053299 */ /* 0x000fe2000801160a */
[----:B------:R-:W-:Y:S01]  /*25e0*/  UMOV UR14, UR15 ;  /* 0x0000000f000e7c82 */ /* 0x000fe20008000000 */
[----:B------:R-:W-:Y:S01]  /*25f0*/  UMOV UR24, UR25 ;  /* 0x0000001900187c82 */ /* 0x000fe20008000000 */
[----:B------:R-:W-:Y:S02]  /*2600*/  USHF.R.U32.HI UR17, URZ, UR17, UR14 ;  /* 0x00000011ff117299 */ /* 0x000fe4000801160e */
[----:B------:R-:W-:Y:S02]  /*2610*/  USEL UR4, UR40, UR4, !UP0 ;  /* 0x0000000428047287 */ /* 0x000fe4000c000000 */
[----:B------:R-:W-:-:S02]  /*2620*/  @UP3 USHF.R.U32.HI UR6, URZ, UR9, UR24 ;  /* 0x00000009ff063299 */ /* 0x000fc40008011618 */
[----:B------:R-:W-:Y:S02]  /*2630*/  UIMAD UR7, UR42, UR5, URZ ;  /* 0x000000052a0772a4 */ /* 0x000fe4000f8e02ff */
[----:B------:R-:W-:Y:S02]  /*2640*/  USEL UR5, UR41, UR17, !UP2 ;  /* 0x0000001129057287 */ /* 0x000fe4000d000000 */
[----:B------:R-:W-:Y:S02]  /*2650*/  UIMAD UR10, UR42, UR6, URZ ;  /* 0x000000062a0a72a4 */ /* 0x000fe4000f8e02ff */
[----:B------:R-:W-:Y:S02]  /*2660*/  UISETP.GE.AND UP0, UPT, UR4, UR7, UPT ;  /* 0x000000070400728c */ /* 0x000fe4000bf06270 */
[----:B------:R-:W-:Y:S02]  /*2670*/  UIMAD.WIDE.U32 UR14, UR4, UR8, URZ ;  /* 0x00000008040e72a5 */ /* 0x000fe4000f8e00ff */
[----:B------:R-:W-:-:S02]  /*2680*/  UISETP.GE.OR UP0, UPT, UR5, UR10, UP0 ;  /* 0x0000000a0500728c */ /* 0x000fc40008706670 */
[----:B------:R-:W-:Y:S02]  /*2690*/  UIMAD.WIDE.U32 UR10, UR5, UR8, URZ ;  /* 0x00000008050a72a5 */ /* 0x000fe4000f8e00ff */
[----:B------:R-:W-:Y:S01]  /*26a0*/  UIADD3 UR12, UPT, UPT, -UR4, URZ, URZ ;  /* 0x000000ff040c7290 */ /* 0x000fe2000fffe1ff */
[----:B------:R-:W-:Y:S01]  /*26b0*/  UMOV UR8, UR15 ;  /* 0x0000000f00087c82 */ /* 0x000fe20008000000 */
[----:B------:R-:W-:Y:S02]  /*26c0*/  UIADD3 UR10, UPT, UPT, -UR5, URZ, URZ ;  /* 0x000000ff050a7290 */ /* 0x000fe4000fffe1ff */
[----:B------:R-:W-:-:S03]  /*26d0*/  USHF.R.U32.HI UR8, URZ, UR9, UR8 ;  /* 0x00000009ff087299 */ /* 0x000fc60008011608 */
[----:B------:R-:W-:Y:S01]  /*26e0*/  @!UP0 UMOV UR7, UR11 ;  /* 0x0000000b00078c82 */ /* 0x000fe20008000000 */
[----:B------:R-:W-:Y:S02]  /*26f0*/  UIMAD UR12, UR18, UR12, UR40 ;  /* 0x0000000c120c72a4 */ /* 0x000fe4000f8e0228 */
[----:B------:R-:W-:Y:S02]  /*2700*/  USEL UR8, UR4, UR8, !UP3 ;  /* 0x0000000804087287 */ /* 0x000fe4000d800000 */
[----:B------:R-:W-:Y:S02]  /*2710*/  @!UP0 USHF.R.U32.HI UR7, URZ, UR9, UR7 ;  /* 0x00000009ff078299 */ /* 0x000fe40008011607 */
[----:B------:R-:W-:Y:S02]  /*2720*/  UIADD3 UR9, UPT, UPT, -UR8, URZ, URZ ;  /* 0x000000ff08097290 */ /* 0x000fe4000fffe1ff */
[----:B------:R-:W-:Y:S02]  /*2730*/  @!UP0 USEL UR7, UR5, UR7, !UP3 ;  /* 0x0000000705078287 */ /* 0x000fe4000d800000 */
[----:B------:R-:W-:-:S02]  /*2740*/  UIMAD UR9, UR42, UR9, UR4 ;  /* 0x000000092a0972a4 */ /* 0x000fc4000f8e0204 */
[----:B------:R-:W-:Y:S02]  /*2750*/  @!UP0 UIADD3 UR8, UPT, UPT, UR8, -UR7, URZ ;  /* 0x8000000708088290 */ /* 0x000fe4000fffe0ff */
[----:B------:R-:W-:Y:S02]  /*2760*/  @!UP0 UIMAD UR7, UR9, UR6, UR7 ;  /* 0x00000006090782a4 */ /* 0x000fe4000f8e0207 */
[----:B------:R-:W-:Y:S02]  /*2770*/  @!UP0 UIMAD UR4, UR42, UR8, UR5 ;  /* 0x000000082a0482a4 */ /* 0x000fe4000f8e0205 */
[----:B------:R-:W-:Y:S02]  /*2780*/  UIMAD UR6, UR20, UR10, UR41 ;  /* 0x0000000a140672a4 */ /* 0x000fe4000f8e0229 */
[----:B------:R-:W-:Y:S01]  /*2790*/  UIMAD UR40, UR4, UR18, UR12 ;  /* 0x00000012042872a4 */ /* 0x000fe2000f8e020c */
[----:B------:R-:W-:Y:S02]  /*27a0*/  @!UP0 UMOV UR5, UR7 ;  /* 0x0000000700058c82 */ /* 0x000fe40008000000 */
[----:B------:R-:W-:-:S12]  /*27b0*/  UIMAD UR41, UR5, UR20, UR6 ;  /* 0x00000014052972a4 */ /* 0x000fd8000f8e0206 */
.L_x_40:
[----:B------:R-:W2:Y:S02]  /*27c0*/  LDCU UR4, c[0x0][0xb30] ;  /* 0x00016600ff0477ac */ /* 0x000ea40008000800 */
[----:B--2---:R-:W-:-:S09]  /*27d0*/  UISETP.NE.AND UP0, UPT, UR4, 0x1, UPT ;  /* 0x000000010400788c */ /* 0x004fd2000bf05270 */
[----:B------:R-:W-:Y:S05]  /*27e0*/  BRA.U UP0, `(.L_x_41) ;  /* 0x0000000100447547 */ /* 0x000fea000b800000 */
[----:B------:R-:W2:Y:S01]  /*27f0*/  LDCU.128 UR8, c[0x0][0xb10] ;  /* 0x00016200ff0877ac */ /* 0x000ea20008000c00 */
[----:B------:R-:W3:Y:S01]  /*2800*/  LDCU UR12, c[0x0][0xb0c] ;  /* 0x00016180ff0c77ac */ /* 0x000ee20008000800 */
[----:B------:R-:W4:Y:S01]  /*2810*/  LDCU UR14, c[0x0][0xb20] ;  /* 0x00016400ff0e77ac */ /* 0x000f220008000800 */
[----:B--2---:R-:W-:Y:S02]  /*2820*/  UIMAD.WIDE.U32 UR6, UR41, UR8, URZ ;  /* 0x00000008290672a5 */ /* 0x004fe4000f8e00ff */
[----:B------:R-:W-:Y:S02]  /*2830*/  UIMAD.WIDE.U32 UR4, UR40, UR11, URZ ;  /* 0x0000000b280472a5 */ /* 0x000fe4000f8e00ff */
[----:B---3--:R-:W-:Y:S02]  /*2840*/  UISETP.NE.AND UP2, UPT, UR12, 0x1, UPT ;  /* 0x000000010c00788c */ /* 0x008fe4000bf45270 */
[----:B------:R-:W-:Y:S01]  /*2850*/  UISETP.NE.AND UP0, UPT, UR10, 0x1, UPT ;  /* 0x000000010a00788c */ /* 0x000fe2000bf05270 */
[----:B------:R-:W-:-:S02]  /*2860*/  UMOV UR6, UR7 ;  /* 0x0000000700067c82 */ /* 0x000fc40008000000 */
[----:B------:R-:W-:Y:S01]  /*2870*/  UMOV UR4, UR5 ;  /* 0x0000000500047c82 */ /* 0x000fe20008000000 */
[----:B------:R-:W-:Y:S02]  /*2880*/  USHF.R.U32.HI UR9, URZ, UR9, UR6 ;  /* 0x00000009ff097299 */ /* 0x000fe40008011606 */
[----:B----4-:R-:W-:Y:S02]  /*2890*/  USHF.R.U32.HI UR4, URZ, UR14, UR4 ;  /* 0x0000000eff047299 */ /* 0x010fe40008011604 */
[----:B------:R-:W-:Y:S02]  /*28a0*/  USEL UR5, UR41, UR9, !UP2 ;  /* 0x0000000929057287 */ /* 0x000fe4000d000000 */
[----:B------:R-:W-:-:S04]  /*28b0*/  USEL UR4, UR40, UR4, !UP0 ;  /* 0x0000000428047287 */ /* 0x000fc8000c000000 */
[----:B------:R-:W-:Y:S02]  /*28c0*/  UIADD3 UR6, UPT, UPT, UR5, -UR4, URZ ;  /* 0x8000000405067290 */ /* 0x000fe4000fffe0ff */
[----:B------:R-:W-:Y:S02]  /*28d0*/  UIADD3 UR4, UPT, UPT, -UR5, UR4, URZ ;  /* 0x0000000405047290 */ /* 0x000fe4000fffe1ff */
[----:B------:R-:W-:Y:S02]  /*28e0*/  UIMAD UR40, UR6, UR10, UR40 ;  /* 0x0000000a062872a4 */ /* 0x000fe4000f8e0228 */
[----:B------:R-:W-:-:S12]  /*28f0*/  UIMAD UR41, UR4, UR12, UR41 ;  /* 0x0000000c042972a4 */ /* 0x000fd8000f8e0229 */
.L_x_41:
[----:B------:R-:W-:Y:S01]  /*2900*/  VIADD R11, R11, 0x1 ;  /* 0x000000010b0b7836 */ /* 0x000fe20000000000 */
[----:B------:R-:W-:Y:S01]  /*2910*/  R2UR UR4, R54 ;  /* 0x00000000360472ca */ /* 0x000fe200000e0000 */
[----:B------:R-:W-:Y:S01]  /*2920*/  UIADD3 UR24, UPT, UPT, UR41, UR63, URZ ;  /* 0x0000003f29187290 */ /* 0x000fe2000fffe0ff */
[----:B------:R-:W-:Y:S02]  /*2930*/  PLOP3.LUT P1, PT, PT, PT, PT, 0x80, 0x8 ;  /* 0x000000000008781c */ /* 0x000fe40003f2f070 */
[----:B------:R-:W-:-:S04]  /*2940*/  ISETP.NE.AND P0, PT, R11, 0x2, PT ;  /* 0x000000020b00780c */ /* 0x000fc80003f05270 */
[----:B-1----:R-:W-:Y:S02]  /*2950*/  SEL R0, RZ, 0x1, P0 ;  /* 0x00000001ff007807 */ /* 0x002fe40000000000 */
[----:B------:R-:W-:Y:S02]  /*2960*/  SEL R11, R11, RZ, P0 ;  /* 0x000000ff0b0b7207 */ /* 0x000fe40000000000 */
[----:B------:R-:W-:Y:S01]  /*2970*/  LOP3.LUT R10, R10, R0, RZ, 0x3c, !PT ;  /* 0x000000000a0a7212 */ /* 0x000fe200078e3cff */
[----:B------:R-:W-:Y:S01]  /*2980*/  UIADD3 UR28, UPT, UPT, UR40, UR4, URZ ;  /* 0x00000004281c7290 */ /* 0x000fe2000fffe0ff */
[----:B------:R-:W-:Y:S11]  /*2990*/  BRA.U UP1, `(.L_x_42) ;  /* 0xffffffed01e07547 */ /* 0x000ff6000b83ffff */
[----:B------:R-:W-:Y:S01]  /*29a0*/  UIADD3 UR13, UPT, UPT, UR13, 0x20, URZ ;  /* 0x000000200d0d7890 */ /* 0x000fe2000fffe0ff */
[----:B------:R-:W-:-:S03]  /*29b0*/  SHF.L.U32 R2, R12, 0x1f, RZ ;  /* 0x0000001f0c027819 */ /* 0x000fc600000006ff */
[----:B------:R-:W-:-:S09]  /*29c0*/  ULEA UR4, UR21, UR13, 0x3 ;  /* 0x0000000d15047291 */ /* 0x000fd2000f8e18ff */
[----:B------:R-:W1:Y:S02]  /*29d0*/  SYNCS.PHASECHK.TRANS64.TRYWAIT P0, [UR4], R2 ;  /* 0x00000002ff0075a7 */ /* 0x000e640008001104 */
[----:B-1----:R-:W-:Y:S05]  /*29e0*/  @!P0 BRA `(.L_x_43) ;  /* 0x0000005c00948947 */ /* 0x002fea0003800000 */
.L_x_143:
[----:B------:R-:W-:-:S04]  /*29f0*/  UIADD3 UR4, UPT, UPT, UR21, 0x1, URZ ;  /* 0x0000000115047890 */ /* 0x000fc8000fffe0ff */
[----:B------:R-:W-:-:S04]  /*2a00*/  UISETP.NE.AND UP0, UPT, UR4, 0x4, UPT ;  /* 0x000000040400788c */ /* 0x000fc8000bf05270 */
[----:B------:R-:W-:Y:S02]  /*2a10*/  USEL UR6, URZ, 0x1, UP0 ;  /* 0x00000001ff067887 */ /* 0x000fe40008000000 */
[----:B------:R-:W-:-:S04]  /*2a20*/  USEL UR4, UR4, URZ, UP0 ;  /* 0x000000ff04047287 */ /* 0x000fc80008000000 */
[----:B------:R-:W-:Y:S01]  /*2a30*/  ULEA UR5, UR4, UR13, 0x3 ;  /* 0x0000000d04057291 */ /* 0x000fe2000f8e18ff */
[----:B-1----:R-:W-:-:S04]  /*2a40*/  LOP3.LUT R2, R12, UR6, RZ, 0x3c, !PT ;  /* 0x000000060c027c12 */ /* 0x002fc8000f8e3cff */
[----:B------:R-:W-:-:S04]  /*2a50*/  SHF.L.U32 R3, R2, 0x1f, RZ ;  /* 0x0000001f02037819 */ /* 0x000fc800000006ff */
[----:B------:R-:W1:Y:S02]  /*2a60*/  SYNCS.PHASECHK.TRANS64.TRYWAIT P0, [UR5], R3 ;  /* 0x00000003ff0075a7 */ /* 0x000e640008001105 */
[----:B-1----:R-:W-:Y:S05]  /*2a70*/  @!P0 BRA `(.L_x_44) ;  /* 0x0000005c00888947 */ /* 0x002fea0003800000 */
.L_x_145:
[----:B------:R-:W-:-:S04]  /*2a80*/  UIADD3 UR4, UPT, UPT, UR4, 0x1, URZ ;  /* 0x0000000104047890 */ /* 0x000fc8000fffe0ff */
[----:B------:R-:W-:-:S04]  /*2a90*/  UISETP.NE.AND UP0, UPT, UR4, 0x4, UPT ;  /* 0x000000040400788c */ /* 0x000fc8000bf05270 */
[----:B------:R-:W-:Y:S02]  /*2aa0*/  USEL UR6, URZ, 0x1, UP0 ;  /* 0x00000001ff067887 */ /* 0x000fe40008000000 */
[----:B------:R-:W-:-:S04]  /*2ab0*/  USEL UR4, UR4, URZ, UP0 ;  /* 0x000000ff04047287 */ /* 0x000fc80008000000 */
[----:B------:R-:W-:Y:S01]  /*2ac0*/  ULEA UR5, UR4, UR13, 0x3 ;  /* 0x0000000d04057291 */ /* 0x000fe2000f8e18ff */
[----:B------:R-:W-:-:S04]  /*2ad0*/  LOP3.LUT R2, R2, UR6, RZ, 0x3c, !PT ;  /* 0x0000000602027c12 */ /* 0x000fc8000f8e3cff */
[----:B-1----:R-:W-:-:S04]  /*2ae0*/  SHF.L.U32 R3, R2, 0x1f, RZ ;  /* 0x0000001f02037819 */ /* 0x002fc800000006ff */
[----:B------:R-:W1:Y:S02]  /*2af0*/  SYNCS.PHASECHK.TRANS64.TRYWAIT P0, [UR5], R3 ;  /* 0x00000003ff0075a7 */ /* 0x000e640008001105 */
[----:B-1----:R-:W-:Y:S05]  /*2b00*/  @!P0 BRA `(.L_x_45) ;  /* 0x0000005c007c8947 */ /* 0x002fea0003800000 */
.L_x_147:
[----:B------:R-:W-:-:S04]  /*2b10*/  UIADD3 UR4, UPT, UPT, UR4, 0x1, URZ ;  /* 0x0000000104047890 */ /* 0x000fc8000fffe0ff */
[----:B------:R-:W-:-:S04]  /*2b20*/  UISETP.NE.AND UP0, UPT, UR4, 0x4, UPT ;  /* 0x000000040400788c */ /* 0x000fc8000bf05270 */
[----:B------:R-:W-:Y:S02]  /*2b30*/  USEL UR5, URZ, 0x1, UP0 ;  /* 0x00000001ff057887 */ /* 0x000fe40008000000 */
[----:B------:R-:W-:-:S04]  /*2b40*/  USEL UR4, UR4, URZ, UP0 ;  /* 0x000000ff04047287 */ /* 0x000fc80008000000 */
[----:B------:R-:W-:Y:S01]  /*2b50*/  ULEA UR4, UR4, UR13, 0x3 ;  /* 0x0000000d04047291 */ /* 0x000fe2000f8e18ff */
[----:B------:R-:W-:-:S04]  /*2b60*/  LOP3.LUT R2, R2, UR5, RZ, 0x3c, !PT ;  /* 0x0000000502027c12 */ /* 0x000fc8000f8e3cff */
[----:B------:R-:W-:Y:S01]  /*2b70*/  SHF.L.U32 R2, R2, 0x1f, RZ ;  /* 0x0000001f02027819 */ /* 0x000fe200000006ff */
[----:B-1----:R-:W-:-:S07]  /*2b80*/  IMAD.U32 R0, RZ, RZ, UR4 ;  /* 0x00000004ff007e24 */ /* 0x002fce000f8e00ff */
.L_x_46:
[----:B-1----:R1:W2:Y:S02]  /*2b90*/  SYNCS.PHASECHK.TRANS64.TRYWAIT P0, [R0+URZ], R2 ;  /* 0x00000002000075a7 */ /* 0x0022a400080011ff */
[----:B--2---:R-:W-:Y:S05]  /*2ba0*/  @!P0 NANOSLEEP.SYNCS 0x989680 ;  /* 0x009896800000895d */ /* 0x004fea0003900000 */
[----:B------:R-:W2:Y:S02]  /*2bb0*/  @!P0 SYNCS.PHASECHK.TRANS64 P0, [R0+URZ], R2 ;  /* 0x00000002000085a7 */ /* 0x000ea400080010ff */
[----:B--2---:R-:W-:Y:S05]  /*2bc0*/  @P0 EXIT ;  /* 0x000000000000094d */ /* 0x004fea0003800000 */
[----:B------:R-:W-:Y:S05]  /*2bd0*/  BRA `(.L_x_46) ;  /* 0xfffffffc00ec7947 */ /* 0x000fea000383ffff */
.L_x_22:
[----:B------:R-:W-:-:S04]  /*2be0*/  UISETP.NE.AND UP0, UPT, UR47, URZ, UPT ;  /* 0x000000ff2f00728c */ /* 0x000fc8000bf05270 */
[----:B------:R-:W-:-:S09]  /*2bf0*/  UISETP.NE.OR UP0, UPT, UR18, 0x1, UP0 ;  /* 0x000000011200788c */ /* 0x000fd20008705670 */
[----:B------:R-:W-:Y:S05]  /*2c00*/  BRA.U UP0, `(.L_x_47) ;  /* 0x0000000500487547 */ /* 0x000fea000b800000 */
[----:B------:R-:W-:Y:S01]  /*2c10*/  ISETP.GE.U32.AND P2, PT, R0, 0x8, PT ;  /* 0x000000080000780c */ /* 0x000fe20003f46070 */
[----:B------:R-:W-:Y:S01]  /*2c20*/  IMAD.MOV.U32 R12, RZ, RZ, 0x1 ;  /* 0x00000001ff0c7424 */ /* 0x000fe200078e00ff */
[----:B------:R-:W-:Y:S02]  /*2c30*/  CS2R R10, SRZ ;  /* 0x00000000000a7805 */ /* 0x000fe4000001ff00 */
[----:B------:R-:W-:Y:S01]  /*2c40*/  CS2R R8, SRZ ;  /* 0x0000000000087805 */ /* 0x000fe2000001ff00 */
[----:B------:R-:W-:Y:S01]  /*2c50*/  UMOV UR6, 0x400 ;  /* 0x0000040000067882 */ /* 0x000fe20000000000 */
[----:B------:R-:W-:Y:S01]  /*2c60*/  UMOV UR5, URZ ;  /* 0x000000ff00057c82 */ /* 0x000fe20008000000 */
[----:B------:R-:W-:-:S12]  /*2c70*/  ULEA UR6, UR47, UR6, 0x18 ;  /* 0x000000062f067291 */ /* 0x000fd8000f8ec0ff */
.L_x_51:
[----:B------:R-:W-:Y:S02]  /*2c80*/  LEA R2, R8, UR6, 0x3 ;  /* 0x0000000608027c11 */ /* 0x000fe4000f8e18ff */
[----:B------:R-:W-:-:S03]  /*2c90*/  SHF.L.U32 R4, R9, 0x1f, RZ ;  /* 0x0000001f09047819 */ /* 0x000fc600000006ff */
[----:B------:R-:W-:Y:S01]  /*2ca0*/  VIADD R5, R2, 0x100 ;  /* 0x0000010002057836 */ /* 0x000fe20000000000 */
[----:B------:R-:W2:Y:S02]  /*2cb0*/  SYNCS.PHASECHK.TRANS64.TRYWAIT P0, [R2+URZ+0xf0], R4 ;  /* 0x0000f004020075a7 */ /* 0x000ea400080011ff */
[----:B--2---:R-:W-:Y:S05]  /*2cc0*/  @!P0 BRA `(.L_x_48) ;  /* 0x0000005c00248947 */ /* 0x004fea0003800000 */
.L_x_148:
[----:B------:R-:W-:Y:S01]  /*2cd0*/  ULEA UR4, UR5, UR6, 0x3 ;  /* 0x0000000605047291 */ /* 0x000fe2000f8e18ff */
[----:B--2---:R-:W-:Y:S01]  /*2ce0*/  PRMT R2, RZ, 0x654, R5 ;  /* 0x00000654ff027816 */ /* 0x004fe20000000005 */
[----:B------:R-:W-:Y:S01]  /*2cf0*/  @!P2 IMAD.MOV.U32 R4, RZ, RZ, 0x10 ;  /* 0x00000010ff04a424 */ /* 0x000fe200078e00ff */
[----:B------:R-:W-:Y:S01]  /*2d00*/  SHF.L.U32 R5, R12, 0x1f, RZ ;  /* 0x0000001f0c057819 */ /* 0x000fe200000006ff */
[----:B------:R-:W-:Y:S01]  /*2d10*/  UIADD3 UR7, UPT, UPT, UR4, 0x90, URZ ;  /* 0x0000009004077890 */ /* 0x000fe2000fffe0ff */
[----:B------:R2:W-:Y:S05]  /*2d20*/  SYNCS.ARRIVE.TRANS64.RED.A1T0 RZ, [R2+URZ], RZ ;  /* 0x000000ff02ff79a7 */ /* 0x0005ea00081004ff */
[----:B------:R-:W-:Y:S01]  /*2d30*/  IMAD.U32 R6, RZ, RZ, UR7 ;  /* 0x00000007ff067e24 */ /* 0x000fe2000f8e00ff */
[----:B------:R-:W3:Y:S04]  /*2d40*/  SYNCS.PHASECHK.TRANS64.TRYWAIT P0, [UR4+0xa0], R5 ;  /* 0x0000a005ff0075a7 */ /* 0x000ee80008001104 */
[----:B------:R-:W-:Y:S01]  /*2d50*/  PRMT R6, R0, 0x654, R6 ;  /* 0x0000065400067816 */ /* 0x000fe20000000006 */
[----:B--23--:R-:W-:Y:S06]  /*2d60*/  @!P0 BRA `(.L_x_49) ;  /* 0x0000005c00108947 */ /* 0x00cfec0003800000 */
.L_x_150:
[----:B------:R-:W-:Y:S01]  /*2d70*/  ULEA UR8, UR5, UR6, 0x4 ;  /* 0x0000000605087291 */ /* 0x000fe2000f8e20ff */
[----:B------:R-:W-:Y:S01]  /*2d80*/  SEL R3, R6, R3, !P2 ;  /* 0x0000000306037207 */ /* 0x000fe20005000000 */
[----:B------:R-:W-:Y:S01]  /*2d90*/  UIADD3 UR9, UPT, UPT, UR4, 0x90, URZ ;  /* 0x0000009004097890 */ /* 0x000fe2000fffe0ff */
[----:B--2---:R-:W-:Y:S01]  /*2da0*/  LEA R2, R11, UR6, 0x3 ;  /* 0x000000060b027c11 */ /* 0x004fe2000f8e18ff */
[----:B------:R-:W-:Y:S01]  /*2db0*/  UIADD3 UR8, UPT, UPT, UR8, 0x120, URZ ;  /* 0x0000012008087890 */ /* 0x000fe2000fffe0ff */
[----:B------:R2:W-:Y:S01]  /*2dc0*/  @!P2 SYNCS.ARRIVE.TRANS64.RED RZ, [R3+URZ], R4 ;  /* 0x0000000403ffa9a7 */ /* 0x0005e200080004ff */
[----:B------:R-:W-:Y:S01]  /*2dd0*/  UIADD3 UR4, UPT, UPT, UR5, 0x1, URZ ;  /* 0x0000000105047890 */ /* 0x000fe2000fffe0ff */
[----:B------:R-:W-:-:S03]  /*2de0*/  VIADD R8, R8, 0x1 ;  /* 0x0000000108087836 */ /* 0x000fc60000000000 */
[----:B------:R-:W-:Y:S02]  /*2df0*/  UISETP.NE.AND UP0, UPT, UR4, 0x2, UPT ;  /* 0x000000020400788c */ /* 0x000fe4000bf05270 */
[----:B------:R-:W-:Y:S01]  /*2e00*/  ISETP.NE.AND P0, PT, R8, 0x2, PT ;  /* 0x000000020800780c */ /* 0x000fe20003f05270 */
[----:B------:R-:W-:Y:S06]  /*2e10*/  UGETNEXTWORKID.BROADCAST [UR8], [UR9] ;  /* 0x00000000080073ca */ /* 0x000fec0008000100 */
[----:B------:R-:W-:Y:S02]  /*2e20*/  USEL UR7, URZ, 0x1, UP0 ;  /* 0x00000001ff077887 */ /* 0x000fe40008000000 */
[----:B------:R-:W-:-:S04]  /*2e30*/  USEL UR5, UR4, URZ, UP0 ;  /* 0x000000ff04057287 */ /* 0x000fc80008000000 */
[----:B------:R-:W-:Y:S02]  /*2e40*/  LOP3.LUT R12, R12, UR7, RZ, 0x3c, !PT ;  /* 0x000000070c0c7c12 */ /* 0x000fe4000f8e3cff */
[----:B--2---:R-:W-:-:S04]  /*2e50*/  SHF.L.U32 R4, R10, 0x1f, RZ ;  /* 0x0000001f0a047819 */ /* 0x004fc800000006ff */
[----:B------:R-:W2:Y:S02]  /*2e60*/  SYNCS.PHASECHK.TRANS64.TRYWAIT P1, [R2+URZ+0x90], R4 ;  /* 0x00009004020075a7 */ /* 0x000ea400080211ff */
[----:B--2---:R-:W-:Y:S05]  /*2e70*/  @!P1 BRA `(.L_x_50) ;  /* 0x0000005800e49947 */ /* 0x004fea0003800000 */
.L_x_151:
[C---:B--2---:R-:W-:Y:S01]  /*2e80*/  LEA R4, R11.reuse, UR6, 0x4 ;  /* 0x000000060b047c11 */ /* 0x044fe2000f8e20ff */
[----:B------:R-:W-:Y:S01]  /*2e90*/  VIADD R2, R2, 0xa0 ;  /* 0x000000a002027836 */ /* 0x000fe20000000000 */
[----:B------:R-:W-:Y:S01]  /*2ea0*/  SEL R8, R8, RZ, P0 ;  /* 0x000000ff08087207 */ /* 0x000fe20000000000 */
[----:B------:R-:W-:-:S03]  /*2eb0*/  VIADD R11, R11, 0x1 ;  /* 0x000000010b0b7836 */ /* 0x000fc60000000000 */
[----:B------:R-:W2:Y:S01]  /*2ec0*/  LDS.128 R4, [R4+0x120] ;  /* 0x0001200004047984 */ /* 0x000ea20000000c00 */
[----:B------:R-:W-:Y:S02]  /*2ed0*/  PRMT R2, RZ, 0x654, R2 ;  /* 0x00000654ff027816 */ /* 0x000fe40000000002 */
[C---:B------:R-:W-:Y:S01]  /*2ee0*/  ISETP.NE.AND P1, PT, R11.reuse, 0x2, PT ;  /* 0x000000020b00780c */ /* 0x040fe20003f25270 */
[----:B------:R-:W-:Y:S01]  /*2ef0*/  @!PT LDS RZ, [RZ] ;  /* 0x00000000fffff984 */ /* 0x000fe20000000800 */
[----:B------:R-:W-:Y:S01]  /*2f00*/  @!PT LDS RZ, [RZ] ;  /* 0x00000000fffff984 */ /* 0x000fe20000000800 */
[----:B------:R-:W-:Y:S01]  /*2f10*/  @!PT LDS RZ, [RZ] ;  /* 0x00000000fffff984 */ /* 0x000fe20000000800 */
[----:B------:R-:W-:Y:S01]  /*2f20*/  @!PT LDS RZ, [RZ] ;  /* 0x00000000fffff984 */ /* 0x000fe20000000800 */
[----:B------:R3:W-:Y:S06]  /*2f30*/  MEMBAR.ALL.CTA ;  /* 0x0000000000007992 */ /* 0x0007ec0000008000 */
[----:B---3--:R-:W3:Y:S01]  /*2f40*/  FENCE.VIEW.ASYNC.S ;  /* 0x00000000000073c6 */ /* 0x008ee20000000000 */
[----:B------:R-:W-:Y:S01]  /*2f50*/  SEL R11, R11, RZ, P1 ;  /* 0x000000ff0b0b7207 */ /* 0x000fe20000800000 */
[----:B---3--:R3:W-:Y:S01]  /*2f60*/  SYNCS.ARRIVE.TRANS64.RED.A1T0 RZ, [R2+URZ], RZ ;  /* 0x000000ff02ff79a7 */ /* 0x0087e200081004ff */
[----:B--2---:R-:W-:-:S02]  /*2f70*/  LOP3.LUT P3, RZ, R6, 0x1, RZ, 0xc0, !PT ;  /* 0x0000000106ff7812 */ /* 0x004fc4000786c0ff */
[----:B------:R-:W-:-:S04]  /*2f80*/  SEL R4, RZ, 0x1, P1 ;  /* 0x00000001ff047807 */ /* 0x000fc80000800000 */
[----:B------:R-:W-:Y:S02]  /*2f90*/  LOP3.LUT R10, R10, R4, RZ, 0x3c, !PT ;  /* 0x000000040a0a7212 */ /* 0x000fe400078e3cff */
[----:B---3--:R-:W-:-:S04]  /*2fa0*/  SEL R2, RZ, 0x1, P0 ;  /* 0x00000001ff027807 */ /* 0x008fc80000000000 */
[----:B------:R-:W-:Y:S01]  /*2fb0*/  LOP3.LUT R9, R9, R2, RZ, 0x3c, !PT ;  /* 0x0000000209097212 */ /* 0x000fe200078e3cff */
[----:B------:R-:W-:Y:S06]  /*2fc0*/  @P3 BRA `(.L_x_51) ;  /* 0xfffffffc002c3947 */ /* 0x000fec000383ffff */
[----:B------:R-:W-:Y:S01]  /*2fd0*/  ULEA UR4, UR5, UR6, 0x3 ;  /* 0x0000000605047291 */ /* 0x000fe2000f8e18ff */
[----:B------:R-:W-:-:S08]  /*2fe0*/  SHF.L.U32 R2, R12, 0x1f, RZ ;  /* 0x0000001f0c027819 */ /* 0x000fd000000006ff */
[----:B------:R-:W2:Y:S02]  /*2ff0*/  SYNCS.PHASECHK.TRANS64 P0, [UR4+0xa0], R2 ;  /* 0x0000a002ff0075a7 */ /* 0x000ea40008001004 */
[----:B--2---:R-:W-:Y:S05]  /*3000*/  @P0 BRA `(.L_x_52) ;  /* 0x0000000000080947 */ /* 0x004fea0003800000 */
[----:B------:R-:W2:Y:S02]  /*3010*/  SYNCS.PHASECHK.TRANS64.TRYWAIT P0, [UR4+0xa0], R2 ;  /* 0x0000a002ff0075a7 */ /* 0x000ea40008001104 */
[----:B--2---:R-:W-:Y:S05]  /*3020*/  @!P0 BRA `(.L_x_53) ;  /* 0x00000058008c8947 */ /* 0x004fea0003800000 */
.L_x_52:
[----:B------:R-:W-:-:S04]  /*3030*/  UIADD3 UR7, UPT, UPT, UR5, 0x1, URZ ;  /* 0x0000000105077890 */ /* 0x000fc8000fffe0ff */
[----:B------:R-:W-:-:S04]  /*3040*/  UISETP.NE.AND UP0, UPT, UR7, 0x2, UPT ;  /* 0x000000020700788c */ /* 0x000fc8000bf05270 */
[----:B------:R-:W-:Y:S02]  /*3050*/  USEL UR8, URZ, 0x1, UP0 ;  /* 0x00000001ff087887 */ /* 0x000fe40008000000 */
[----:B------:R-:W-:-:S04]  /*3060*/  USEL UR7, UR7, URZ, UP0 ;  /* 0x000000ff07077287 */ /* 0x000fc80008000000 */
[----:B------:R-:W-:Y:S01]  /*3070*/  ULEA UR7, UR7, UR6, 0x3 ;  /* 0x0000000607077291 */ /* 0x000fe2000f8e18ff */
[----:B--2---:R-:W-:-:S04]  /*3080*/  LOP3.LUT R2, R12, UR8, RZ, 0x3c, !PT ;  /* 0x000000080c027c12 */ /* 0x004fc8000f8e3cff */
[----:B------:R-:W-:-:S04]  /*3090*/  SHF.L.U32 R0, R2, 0x1f, RZ ;  /* 0x0000001f02007819 */ /* 0x000fc800000006ff */
[----:B------:R-:W2:Y:S02]  /*30a0*/  SYNCS.PHASECHK.TRANS64 P0, [UR7+0xa0], R0 ;  /* 0x0000a000ff0075a7 */ /* 0x000ea40008001007 */
[----:B-12---:R-:W-:Y:S05]  /*30b0*/  @P0 EXIT ;  /* 0x000000000000094d */ /* 0x006fea0003800000 */
[----:B------:R-:W-:Y:S02]  /*30c0*/  SHF.L.U32 R2, R2, 0x1f, RZ ;  /* 0x0000001f02027819 */ /* 0x000fe400000006ff */
[----:B------:R-:W-:-:S07]  /*30d0*/  MOV R0, UR7 ;  /* 0x0000000700007c02 */ /* 0x000fce0008000f00 */
.L_x_54:
[----:B-1----:R1:W2:Y:S02]  /*30e0*/  SYNCS.PHASECHK.TRANS64.TRYWAIT P0, [R0+URZ+0xa0], R2 ;  /* 0x0000a002000075a7 */ /* 0x0022a400080011ff */
[----:B--2---:R-:W-:Y:S05]  /*30f0*/  @!P0 NANOSLEEP.SYNCS 0x989680 ;  /* 0x009896800000895d */ /* 0x004fea0003900000 */
[----:B------:R-:W2:Y:S02]  /*3100*/  @!P0 SYNCS.PHASECHK.TRANS64 P0, [R0+URZ+0xa0], R2 ;  /* 0x0000a002000085a7 */ /* 0x000ea400080010ff */
[----:B--2---:R-:W-:Y:S05]  /*3110*/  @P0 EXIT ;  /* 0x000000000000094d */ /* 0x004fea0003800000 */
[----:B------:R-:W-:Y:S05]  /*3120*/  BRA `(.L_x_54) ;  /* 0xfffffffc00ec7947 */ /* 0x000fea000383ffff */
.L_x_47:
[----:B------:R-:W-:Y:S05]  /*3130*/  BRA.U UP4, `(.L_x_55) ;  /* 0x0000001104447547 */ /* 0x000fea000b800000 */
[----:B------:R-:W-:Y:S01]  /*3140*/  UMOV UR4, 0x40 ;  /* 0x0000004000047882 */ /* 0x000fe20000000000 */
[----:B------:R-:W-:Y:S01]  /*3150*/  NOP ;  /* 0x0000000000007918 */ /* 0x000fe20000000000 */
[----:B------:R-:W-:Y:S01]  /*3160*/  ULEA UR5, UR47, UR4, 0x18 ;  /* 0x000000042f057291 */ /* 0x000fe2000f8ec0ff */
[----:B------:R-:W-:Y:S02]  /*3170*/  UMOV UR6, 0x400 ;  /* 0x0000040000067882 */ /* 0x000fe40000000000 */
[----:B------:R-:W-:-:S06]  /*3180*/  ULEA UR6, UR47, UR6, 0x18 ;  /* 0x000000062f067291 */ /* 0x000fcc000f8ec0ff */
[----:B------:R-:W2:Y:S02]  /*3190*/  LDS.U8 R0, [UR5+0x1c] ;  /* 0x00001c05ff007984 */ /* 0x000ea40008000000 */
[----:B--2---:R-:W-:-:S13]  /*31a0*/  ISETP.NE.AND P0, PT, R0, RZ, PT ;  /* 0x000000ff0000720c */ /* 0x004fda0003f05270 */
[----:B------:R-:W-:Y:S05]  /*31b0*/  @P0 BRA `(.L_x_56) ;  /* 0x0000000000580947 */ /* 0x000fea0003800000 */
[----:B------:R-:W-:-:S13]  /*31c0*/  ELECT P0, URZ, PT ;  /* 0x0000000000ff782f */ /* 0x000fda0003800000 */
[----:B------:R-:W-:Y:S05]  /*31d0*/  @!P0 BRA `(.L_x_57) ;  /* 0x0000000000608947 */ /* 0x000fea0003800000 */
[----:B------:R-:W-:Y:S01]  /*31e0*/  UMOV UR4, 0x10 ;  /* 0x0000001000047882 */ /* 0x000fe20000000000 */
[----:B------:R-:W-:Y:S01]  /*31f0*/  HFMA2 R0, -RZ, RZ, 0, 5.9604644775390625e-08 ;  /* 0x00000001ff007431 */ /* 0x000fe200000001ff */
[----:B------:R-:W-:-:S03]  /*3200*/  MOV R3, 0xffff ;  /* 0x0000ffff00037802 */ /* 0x000fc60000000f00 */
[----:B------:R-:W-:Y:S04]  /*3210*/  DEPBAR.LE SB2, 0x36 ;  /* 0x0000ad800000791a */ /* 0x000fe80000000000 */
[----:B------:R-:W2:Y:S02]  /*3220*/  UTCATOMSWS.FIND_AND_SET.ALIGN UP0, UR4, UR4 ;  /* 0x00000004000475e3 */ /* 0x000ea40008000800 */
[----:B--2---:R-:W-:Y:S01]  /*3230*/  MOV R4, UR4 ;  /* 0x0000000400047c02 */ /* 0x004fe20008000f00 */
[----:B------:R-:W-:Y:S06]  /*3240*/  BRA.U UP0, `(.L_x_58) ;  /* 0x0000000100187547 */ /* 0x000fec000b800000 */
.L_x_59:
[----:B------:R-:W-:Y:S05]  /*3250*/  NANOSLEEP 0x64 ;  /* 0x000000640000795d */ /* 0x000fea0003800000 */
[----:B------:R-:W-:-:S05]  /*3260*/  UMOV UR4, 0x10 ;  /* 0x0000001000047882 */ /* 0x000fca0000000000 */
[----:B------:R-:W-:Y:S04]  /*3270*/  DEPBAR.LE SB2, 0x36 ;  /* 0x0000ad800000791a */ /* 0x000fe80000000000 */
[----:B------:R-:W2:Y:S02]  /*3280*/  UTCATOMSWS.FIND_AND_SET.ALIGN UP0, UR4, UR4 ;  /* 0x00000004000475e3 */ /* 0x000ea40008000800 */
[----:B--2---:R-:W-:Y:S01]  /*3290*/  MOV R4, UR4 ;  /* 0x0000000400047c02 */ /* 0x004fe20008000f00 */
[----:B------:R-:W-:Y:S05]  /*32a0*/  BRA.U !UP0, `(.L_x_59) ;  /* 0xfffffffd08e87547 */ /* 0x000fea000b83ffff */
.L_x_58:
[-C--:B------:R-:W-:Y:S02]  /*32b0*/  SHF.L.U32 R3, R3, R4.reuse, RZ ;  /* 0x0000000403037219 */ /* 0x080fe400000006ff */
[----:B------:R-:W-:Y:S01]  /*32c0*/  SHF.L.U32 R0, R0, R4, RZ ;  /* 0x0000000400007219 */ /* 0x000fe200000006ff */
[----:B------:R-:W-:Y:S02]  /*32d0*/  IMAD.SHL.U32 R4, R4, 0x20, RZ ;  /* 0x0000002004047824 */ /* 0x000fe400078e00ff */
[----:B------:R2:W-:Y:S04]  /*32e0*/  ATOMS.OR RZ, [UR5+0x14], R3 ;  /* 0x00001403ffff798c */ /* 0x0005e8000b000005 */
[----:B------:R2:W-:Y:S04]  /*32f0*/  ATOMS.OR RZ, [UR5+0x18], R0 ;  /* 0x00001800ffff798c */ /* 0x0005e8000b000005 */
[----:B------:R2:W-:Y:S01]  /*3300*/  STS [UR6+0x140], R4 ;  /* 0x00014004ff007988 */ /* 0x0005e20008000806 */
[----:B------:R-:W-:Y:S05]  /*3310*/  BRA `(.L_x_57) ;  /* 0x0000000000107947 */ /* 0x000fea0003800000 */
.L_x_56:
[----:B------:R-:W-:Y:S02]  /*3320*/  MOV R0, 0xffffffff ;  /* 0xffffffff00007802 */ /* 0x000fe40000000f00 */
[----:B------:R-:W-:-:S03]  /*3330*/  MOV R4, 0x3360 ;  /* 0x0000336000047802 */ /* 0x000fc60000000f00 */
[----:B------:R2:W-:Y:S04]  /*3340*/  STS [UR6+0x140], R0 ;  /* 0x00014000ff007988 */ /* 0x0005e80008000806 */
[----:B-12--5:R-:W-:Y:S05]  /*3350*/  CALL.REL.NOINC `($__internal_1_$__cuda_sm10x_tcgen05_guardrail_trap_phase_invalid_during_alloc) ;  /* 0x0000005c00d87944 */ /* 0x026fea0003c00000 */
.L_x_57:
[----:B------:R-:W-:Y:S05]  /*3360*/  WARPSYNC.ALL ;  /* 0x0000000000007948 */ /* 0x000fea0003800000 */
[----:B------:R-:W3:Y:S01]  /*3370*/  S2UR UR4, SR_CgaCtaId ;  /* 0x00000000000479c3 */ /* 0x000ee20000008800 */
[----:B------:R-:W-:Y:S01]  /*3380*/  UMOV UR41, 0x400 ;  /* 0x0000040000297882 */ /* 0x000fe20000000000 */
[----:B------:R-:W-:-:S06]  /*3390*/  NOP ;  /* 0x0000000000007918 */ /* 0x000fcc0000000000 */
[----:B------:R-:W-:Y:S06]  /*33a0*/  BAR.ARV 0x6, 0xa0 ;  /* 0x0182800000007b1d */ /* 0x000fec0000002000 */
[----:B------:R-:W4:Y:S01]  /*33b0*/  LDCU UR6, c[0x0][0x38c] ;  /* 0x00007180ff0677ac */ /* 0x000f220008000800 */
[----:B------:R-:W-:Y:S01]  /*33c0*/  LOP3.LUT R2, R2, 0xffff, RZ, 0xc0, !PT ;  /* 0x0000ffff02027812 */ /* 0x000fe200078ec0ff */
[----:B------:R-:W-:Y:S01]  /*33d0*/  IMAD.MOV.U32 R11, RZ, RZ, 0x1 ;  /* 0x00000001ff0b7424 */ /* 0x000fe200078e00ff */
[----:B------:R-:W-:Y:S01]  /*33e0*/  CS2R R8, SRZ ;  /* 0x0000000000087805 */ /* 0x000fe2000001ff00 */
[----:B------:R-:W1:Y:S01]  /*33f0*/  LDCU UR7, c[0x0][0x38c] ;  /* 0x00007180ff0777ac */ /* 0x000e620008000800 */
[----:B------:R-:W-:Y:S01]  /*3400*/  R2UR UR42, R2 ;  /* 0x00000000022a72ca */ /* 0x000fe200000e0000 */
[----:B------:R-:W-:Y:S01]  /*3410*/  IMAD.MOV.U32 R10, RZ, RZ, RZ ;  /* 0x000000ffff0a7224 */ /* 0x000fe200078e00ff */
[----:B------:R-:W-:Y:S01]  /*3420*/  UMOV UR45, URZ ;  /* 0x000000ff002d7c82 */ /* 0x000fe20008000000 */
[----:B------:R-:W-:Y:S01]  /*3430*/  UMOV UR39, URZ ;  /* 0x000000ff00277c82 */ /* 0x000fe20008000000 */
[----:B---3--:R-:W-:Y:S01]  /*3440*/  ULEA UR41, UR4, UR41, 0x18 ;  /* 0x0000002904297291 */ /* 0x008fe2000f8ec0ff */
[----:B------:R-:W-:Y:S01]  /*3450*/  UMOV UR62, 0x0 ;  /* 0x00000000003e7882 */ /* 0x000fe20000000000 */
[----:B------:R-:W-:-:S02]  /*3460*/  UMOV UR63, 0x4200910 ;  /* 0x04200910003f7882 */ /* 0x000fc40000000000 */
[----:B------:R-:W-:Y:S02]  /*3470*/  UIADD3 UR5, UPT, UPT, UR41, 0x8800, URZ ;  /* 0x0000880029057890 */ /* 0x000fe4000fffe0ff */
[----:B------:R-:W-:Y:S02]  /*3480*/  UIADD3 UR4, UPT, UPT, UR41, 0x18800, URZ ;  /* 0x0001880029047890 */ /* 0x000fe4000fffe0ff */
[----:B----4-:R-:W-:Y:S01]  /*3490*/  UIADD3 UR6, UPT, UPT, UR6, 0x3f, URZ ;  /* 0x0000003f06067890 */ /* 0x010fe2000fffe0ff */
[----:B--2---:R-:W2:Y:S01]  /*34a0*/  LDS R0, [UR41+0x140] ;  /* 0x00014029ff007984 */ /* 0x004ea20008000800 */
[----:B------:R-:W-:Y:S02]  /*34b0*/  USHF.R.U32.HI UR5, URZ, 0x4, UR5 ;  /* 0x00000004ff057899 */ /* 0x000fe40008011605 */
[----:B------:R-:W-:Y:S02]  /*34c0*/  USHF.R.S32.HI UR47, URZ, 0x1f, UR6 ;  /* 0x0000001fff2f7899 */ /* 0x000fe40008011406 */
[----:B------:R-:W-:-:S02]  /*34d0*/  USHF.R.U32.HI UR4, URZ, 0x4, UR4 ;  /* 0x00000004ff047899 */ /* 0x000fc40008011604 */
[----:B------:R-:W-:Y:S02]  /*34e0*/  ULEA.HI UR47, UR47, UR6, URZ, 0x6 ;  /* 0x000000062f2f7291 */ /* 0x000fe4000f8f30ff */
[----:B------:R-:W-:Y:S02]  /*34f0*/  ULOP3.LUT UR5, UR5, 0x3fff, URZ, 0xc0, !UPT ;  /* 0x00003fff05057892 */ /* 0x000fe4000f8ec0ff */
[----:B------:R-:W-:Y:S02]  /*3500*/  USHF.R.S32.HI UR47, URZ, 0x6, UR47 ;  /* 0x00000006ff2f7899 */ /* 0x000fe4000801142f */
[----:B------:R-:W-:Y:S02]  /*3510*/  ULOP3.LUT UR4, UR4, 0x3fff, URZ, 0xc0, !UPT ;  /* 0x00003fff04047892 */ /* 0x000fe4000f8ec0ff */
[----:B------:R-:W-:Y:S01]  /*3520*/  UISETP.LT.AND UP0, UPT, UR47, 0x1, UPT ;  /* 0x000000012f00788c */ /* 0x000fe2000bf01270 */
[----:B------:R-:W-:Y:S01]  /*3530*/  UMOV UR60, 0x0 ;  /* 0x00000000003c7882 */ /* 0x000fe20000000000 */
[----:B------:R-:W-:-:S02]  /*3540*/  UMOV UR61, 0x4200910 ;  /* 0x04200910003d7882 */ /* 0x000fc40000000000 */
[----:B------:R-:W-:Y:S01]  /*3550*/  USEL UR64, UR47, 0x1, !UP0 ;  /* 0x000000012f407887 */ /* 0x000fe2000c000000 */
[----:B------:R-:W-:Y:S01]  /*3560*/  UMOV UR58, 0x0 ;  /* 0x00000000003a7882 */ /* 0x000fe20000000000 */
[----:B------:R-:W-:Y:S01]  /*3570*/  UMOV UR59, 0x4200910 ;  /* 0x04200910003b7882 */ /* 0x000fe20000000000 */
[----:B------:R-:W-:Y:S01]  /*3580*/  UMOV UR56, 0x0 ;  /* 0x0000000000387882 */ /* 0x000fe20000000000 */
[----:B------:R-:W-:Y:S01]  /*3590*/  UMOV UR57, 0x4200910 ;  /* 0x0420091000397882 */ /* 0x000fe20000000000 */
[----:B------:R-:W-:Y:S01]  /*35a0*/  UMOV UR54, 0x0 ;  /* 0x0000000000367882 */ /* 0x000fe20000000000 */
[----:B------:R-:W-:Y:S01]  /*35b0*/  UMOV UR55, 0x4200910 ;  /* 0x0420091000377882 */ /* 0x000fe20000000000 */
[----:B------:R-:W-:Y:S01]  /*35c0*/  UMOV UR52, 0x0 ;  /* 0x0000000000347882 */ /* 0x000fe20000000000 */
[----:B------:R-:W-:Y:S01]  /*35d0*/  UMOV UR53, 0x4200910 ;  /* 0x0420091000357882 */ /* 0x000fe20000000000 */
[----:B------:R-:W-:Y:S02]  /*35e0*/  ULOP3.LUT UR43, UR5, 0x10000, URZ, 0xfc, !UPT ;  /* 0x00010000052b7892 */ /* 0x000fe4000f8efcff */
[----:B------:R-:W-:-:S02]  /*35f0*/  ULOP3.LUT UR44, UR4, 0x10000, URZ, 0xfc, !UPT ;  /* 0x00010000042c7892 */ /* 0x000fc4000f8efcff */
[----:B------:R-:W-:Y:S02]  /*3600*/  UIADD3 UR64, UPT, UPT, -UR64, URZ, URZ ;  /* 0x000000ff40407290 */ /* 0x000fe4000fffe1ff */
[----:B-1----:R-:W-:Y:S01]  /*3610*/  UISETP.GE.AND UP4, UPT, UR7, 0x1, UPT ;  /* 0x000000010700788c */ /* 0x002fe2000bf86270 */
[----:B------:R-:W-:Y:S01]  /*3620*/  UMOV UR50, 0x0 ;  /* 0x0000000000327882 */ /* 0x000fe20000000000 */
[----:B------:R-:W-:Y:S01]  /*3630*/  UMOV UR51, 0x4200910 ;  /* 0x0420091000337882 */ /* 0x000fe20000000000 */
[----:B------:R-:W-:Y:S01]  /*3640*/  UMOV UR48, 0x0 ;  /* 0x0000000000307882 */ /* 0x000fe20000000000 */
[----:B--2---:R-:W-:Y:S01]  /*3650*/  R2UR UR65, R0 ;  /* 0x00000000004172ca */ /* 0x004fe200000e0000 */
[----:B------:R-:W-:-:S14]  /*3660*/  UMOV UR49, 0x4200910 ;  /* 0x0420091000317882 */ /* 0x000fdc0000000000 */
.L_x_66:
[----:B------:R-:W-:Y:S02]  /*3670*/  LEA R0, R10, UR41, 0x3 ;  /* 0x000000290a007c11 */ /* 0x000fe4000f8e18ff */
[----:B------:R-:W-:Y:S02]  /*3680*/  SHF.L.U32 R2, R9, 0x1f, RZ ;  /* 0x0000001f09027819 */ /* 0x000fe400000006ff */
[----:B------:R-:W-:Y:S01]  /*3690*/  PLOP3.LUT P0, PT, PT, PT, UP4, 0x80, 0x8 ;  /* 0x000000000008781c */ /* 0x000fe20003f0f048 */
[----:B------:R-:W-:Y:S01]  /*36a0*/  VIADD R3, R0, 0xa0 ;  /* 0x000000a000037836 */ /* 0x000fe20000000000 */
[----:B-1----:R-:W1:Y:S02]  /*36b0*/  SYNCS.PHASECHK.TRANS64.TRYWAIT P1, [R0+URZ+0x90], R2 ;  /* 0x00009002000075a7 */ /* 0x002e6400080211ff */
[----:B-1-3--:R-:W-:Y:S09]  /*36c0*/  @!P1 BRA `(.L_x_60) ;  /* 0x0000005000fc9947 */ /* 0x00aff20003800000 */
.L_x_153:
[----:B------:R-:W-:Y:S01]  /*36d0*/  LEA R4, R10, UR41, 0x4 ;  /* 0x000000290a047c11 */ /* 0x000fe2000f8e20ff */
[----:B------:R-:W-:Y:S01]  /*36e0*/  @UP4 ULEA UR4, UR39, UR41, 0x3 ;  /* 0x0000002927044291 */ /* 0x000fe2000f8e18ff */
[----:B------:R-:W-:Y:S01]  /*36f0*/  PLOP3.LUT P2, PT, PT, PT, PT, 0x80, 0x8 ;  /* 0x000000000008781c */ /* 0x000fe20003f4f070 */
[----:B------:R-:W-:Y:S01]  /*3700*/  ULEA UR46, UR45, UR41, 0x3 ;  /* 0x000000292d2e7291 */ /* 0x000fe2000f8e18ff */
[----:B------:R-:W-:Y:S02]  /*3710*/  PRMT R3, RZ, 0x654, R3 ;  /* 0x00000654ff037816 */ /* 0x000fe40000000003 */
[----:B------:R-:W2:Y:S01]  /*3720*/  LDS.128 R4, [R4+0x120] ;  /* 0x0001200004047984 */ /* 0x000ea20000000c00 */
[----:B-1----:R-:W-:Y:S02]  /*3730*/  @P0 SHF.L.U32 R2, R8, 0x1f, RZ ;  /* 0x0000001f08020819 */ /* 0x002fe400000006ff */
[----:B------:R-:W-:Y:S01]  /*3740*/  SHF.L.U32 R0, R11, 0x1f, RZ ;  /* 0x0000001f0b007819 */ /* 0x000fe200000006ff */
[----:B------:R-:W-:Y:S01]  /*3750*/  @!PT LDS RZ, [RZ] ;  /* 0x00000000fffff984 */ /* 0x000fe20000000800 */
[----:B------:R-:W-:Y:S01]  /*3760*/  @!PT LDS RZ, [RZ] ;  /* 0x00000000fffff984 */ /* 0x000fe20000000800 */
[----:B------:R-:W-:Y:S01]  /*3770*/  @!PT LDS RZ, [RZ] ;  /* 0x00000000fffff984 */ /* 0x000fe20000000800 */
[----:B------:R-:W-:Y:S01]  /*3780*/  @!PT LDS RZ, [RZ] ;  /* 0x00000000fffff984 */ /* 0x000fe20000000800 */
[----:B------:R1:W-:Y:S06]  /*3790*/  MEMBAR.ALL.CTA ;  /* 0x0000000000007992 */ /* 0x0003ec0000008000 */
[----:B-1----:R-:W1:Y:S02]  /*37a0*/  FENCE.VIEW.ASYNC.S ;  /* 0x00000000000073c6 */ /* 0x002e640000000000 */
[----:B-1----:R1:W-:Y:S01]  /*37b0*/  SYNCS.ARRIVE.TRANS64.RED.A1T0 RZ, [R3+URZ], RZ ;  /* 0x000000ff03ff79a7 */ /* 0x0023e200081004ff */
[----:B------:R1:W3:Y:S01]  /*37c0*/  @P0 SYNCS.PHASECHK.TRANS64.TRYWAIT P2, [UR4], R2 ;  /* 0x00000002ff0005a7 */ /* 0x0002e20008041104 */
[----:B------:R-:W-:Y:S01]  /*37d0*/  ULEA.HI UR4, UR45, UR45, URZ, 0x1 ;  /* 0x0000002d2d047291 */ /* 0x000fe2000f8f08ff */
[----:B--2---:R-:W-:-:S03]  /*37e0*/  LOP3.LUT P1, RZ, R6, 0x1, RZ, 0xc0, !PT ;  /* 0x0000000106ff7812 */ /* 0x004fc6000782c0ff */
[----:B------:R-:W-:Y:S02]  /*37f0*/  USHF.L.U32 UR5, UR4, 0x6, URZ ;  /* 0x0000000604057899 */ /* 0x000fe400080006ff */
[----:B------:R-:W-:Y:S02]  /*3800*/  ULOP3.LUT UR36, UR4, 0xffe, URZ, 0xc0, !UPT ;  /* 0x00000ffe04247892 */ /* 0x000fe4000f8ec0ff */
[----:B------:R-:W-:Y:S02]  /*3810*/  ULOP3.LUT UR4, UR5, 0xffffff80, URZ, 0xc0, !UPT ;  /* 0xffffff8005047892 */ /* 0x000fe4000f8ec0ff */
[----:B------:R-:W-:Y:S02]  /*3820*/  UIADD3 UR36, UPT, UPT, -UR36, UR45, URZ ;  /* 0x0000002d24247290 */ /* 0x000fe4000fffe1ff */
[----:B------:R-:W-:Y:S01]  /*3830*/  UIADD3 UR4, UPT, UPT, UR65, UR4, URZ ;  /* 0x0000000441047290 */ /* 0x000fe2000fffe0ff */
[----:B------:R-:W2:Y:S03]  /*3840*/  SYNCS.PHASECHK.TRANS64.TRYWAIT P0, [UR46+0xd0], R0 ;  /* 0x0000d000ff0075a7 */ /* 0x000ea6000800112e */
[----:B------:R-:W-:Y:S01]  /*3850*/  ULEA UR36, UR36, UR4, 0x14 ;  /* 0x0000000424247291 */ /* 0x000fe2000f8ea0ff */
[----:B-123--:R-:W-:Y:S11]  /*3860*/  @!P0 BRA `(.L_x_61) ;  /* 0x0000005000a88947 */ /* 0x00eff60003800000 */
.L_x_155:
[----:B------:R-:W-:Y:S01]  /*3870*/  IADD3 R10, PT, PT, R10, 0x1, RZ ;  /* 0x000000010a0a7810 */ /* 0x000fe20007ffe0ff */
[----:B------:R-:W-:Y:S06]  /*3880*/  BRA.U !UP4, `(.L_x_62) ;  /* 0x000000050c107547 */ /* 0x000fec000b800000 */
[----:B------:R-:W-:Y:S01]  /*3890*/  UPLOP3.LUT UP2, UPT, UPT, UPT, UPT, 0x40, 0x4 ;  /* 0x000000000004789c */ /* 0x000fe20003f4e870 */
[----:B------:R-:W-:Y:S01]  /*38a0*/  UMOV UR38, UR64 ;  /* 0x0000004000267c82 */ /* 0x000fe20008000000 */
[----:B------:R-:W-:Y:S01]  /*38b0*/  UMOV UR37, UR47 ;  /* 0x0000002f00257c82 */ /* 0x000fe20008000000 */
[----:B------:R-:W-:-:S08]  /*38c0*/  UMOV UR5, UR39 ;  /* 0x0000002700057c82 */ /* 0x000fd00008000000 */
.L_x_65:
[----:B------:R-:W-:Y:S02]  /*38d0*/  UIADD3 UR38, UPT, UPT, UR38, 0x1, URZ ;  /* 0x0000000126267890 */ /* 0x000fe4000fffe0ff */
[----:B------:R-:W-:Y:S02]  /*38e0*/  ULEA UR7, UR5, UR41, 0x3 ;  /* 0x0000002905077291 */ /* 0x000fe4000f8e18ff */
[----:B------:R-:W-:Y:S01]  /*38f0*/  UISETP.NE.AND UP3, UPT, UR38, URZ, UPT ;  /* 0x000000ff2600728c */ /* 0x000fe2000bf65270 */
[----:B--23--:R-:W-:Y:S10]  /*3900*/  @P2 BRA `(.L_x_63) ;  /* 0x00000000000c2947 */ /* 0x00cff40003800000 */
[----:B-1----:R-:W-:Y:S04]  /*3910*/  SHF.L.U32 R2, R8, 0x1f, RZ ;  /* 0x0000001f08027819 */ /* 0x002fe800000006ff */
[----:B------:R-:W1:Y:S02]  /*3920*/  SYNCS.PHASECHK.TRANS64.TRYWAIT P0, [UR7], R2 ;  /* 0x00000002ff0075a7 */ /* 0x000e640008001107 */
[----:B-1----:R-:W-:Y:S05]  /*3930*/  @!P0 BRA `(.L_x_64) ;  /* 0x00000050008c8947 */ /* 0x002fea0003800000 */
.L_x_63:
[----:B------:R-:W-:Y:S01]  /*3940*/  UISETP.NE.AND UP0, UPT, UR37, 0x1, UPT ;  /* 0x000000012500788c */ /* 0x000fe2000bf05270 */
[----:B------:R-:W-:Y:S01]  /*3950*/  PLOP3.LUT P2, PT, PT, PT, PT, 0x80, 0x8 ;  /* 0x000000000008781c */ /* 0x000fe20003f4f070 */
[----:B------:R-:W-:Y:S02]  /*3960*/  UIADD3 UR4, UPT, UPT, UR5, 0x1, URZ ;  /* 0x0000000105047890 */ /* 0x000fe4000fffe0ff */
[----:B------:R-:W-:Y:S02]  /*3970*/  UIADD3 UR40, UPT, UPT, UR7, 0x20, URZ ;  /* 0x0000002007287890 */ /* 0x000fe4000fffe0ff */
[----:B------:R-:W-:Y:S01]  /*3980*/  UISETP.NE.AND UP1, UPT, UR4, 0x4, UPT ;  /* 0x000000040400788c */ /* 0x000fe2000bf25270 */
[----:B------:R-:W-:Y:S01]  /*3990*/  PLOP3.LUT P0, PT, PT, PT, UP0, 0x80, 0x8 ;  /* 0x000000000008781c */ /* 0x000fe20003f0f008 */
[----:B------:R-:W-:Y:S02]  /*39a0*/  UIADD3 UR37, UPT, UPT, UR37, -0x1, URZ ;  /* 0xffffffff25257890 */ /* 0x000fe4000fffe0ff */
[----:B------:R-:W-:Y:S02]  /*39b0*/  USEL UR6, URZ, 0x1, UP1 ;  /* 0x00000001ff067887 */ /* 0x000fe40008800000 */
[----:B------:R-:W-:Y:S01]  /*39c0*/  USEL UR39, UR4, URZ, UP1 ;  /* 0x000000ff04277287 */ /* 0x000fe20008800000 */
[----:B------:R-:W-:Y:S01]  /*39d0*/  UMOV UR7, 0x40004040 ;  /* 0x4000404000077882 */ /* 0x000fe20000000000 */
[----:B------:R-:W-:Y:S02]  /*39e0*/  UMOV UR35, 0x40004040 ;  /* 0x4000404000237882 */ /* 0x000fe40000000000 */
[----:B------:R-:W-:Y:S01]  /*39f0*/  @UP0 ULEA UR4, UR39, UR41, 0x3 ;  /* 0x0000002927040291 */ /* 0x000fe2000f8e18ff */
[----:B------:R-:W-:Y:S01]  /*3a00*/  LOP3.LUT R8, R8, UR6, RZ, 0x3c, !PT ;  /* 0x0000000608087c12 */ /* 0x000fe2000f8e3cff */
[----:B------:R-:W-:Y:S01]  /*3a10*/  ULEA UR6, UR5, UR44, 0xb ;  /* 0x0000002c05067291 */ /* 0x000fe2000f8e58ff */
[----:B------:R-:W-:Y:S02]  /*3a20*/  UMOV UR33, 0x40004040 ;  /* 0x4000404000217882 */ /* 0x000fe40000000000 */
[----:B-1----:R-:W-:Y:S01]  /*3a30*/  @P0 SHF.L.U32 R0, R8, 0x1f, RZ ;  /* 0x0000001f08000819 */ /* 0x002fe200000006ff */
[----:B------:R-:W-:Y:S02]  /*3a40*/  UIADD3 UR34, UPT, UPT, UR6, 0x2, URZ ;  /* 0x0000000206227890 */ /* 0x000fe4000fffe0ff */
[----:B------:R-:W-:Y:S01]  /*3a50*/  UIADD3 UR30, UPT, UPT, UR6, 0x4, URZ ;  /* 0x00000004061e7890 */ /* 0x000fe2000fffe0ff */
[----:B------:R2:W3:Y:S01]  /*3a60*/  @P0 SYNCS.PHASECHK.TRANS64.TRYWAIT P2, [UR4], R0 ;  /* 0x00000000ff0005a7 */ /* 0x0004e20008041104 */
[----:B------:R-:W-:Y:S02]  /*3a70*/  ULEA UR4, UR5, UR43, 0xa ;  /* 0x0000002b05047291 */ /* 0x000fe4000f8e50ff */
[----:B------:R-:W-:Y:S02]  /*3a80*/  UIADD3 UR26, UPT, UPT, UR6, 0x6, URZ ;  /* 0x00000006061a7890 */ /* 0x000fe4000fffe0ff */
        /* <DEDUP_REMOVED lines=10> */
[----:B------:R-:W-:Y:S01]  /*3b30*/  UIADD3 UR8, UPT, UPT, UR4, 0x206, URZ ;  /* 0x0000020604087890 */ /* 0x000fe2000fffe0ff */
[----:B------:R-:W-:Y:S01]  /*3b40*/  UMOV UR5, 0x40004040 ;  /* 0x4000404000057882 */ /* 0x000fe20000000000 */
[----:B------:R-:W-:Y:S01]  /*3b50*/  UMOV UR31, 0x40004040 ;  /* 0x40004040001f7882 */ /* 0x000fe20000000000 */
[----:B------:R1:W-:Y:S01]  /*3b60*/  UTCHMMA gdesc[UR4], gdesc[UR6], tmem[UR36], tmem[UR62], idesc[UR63], UP2 ;  /* 0x00ff3e06040075ea */ /* 0x0003e20009000024 */
[----:B------:R-:W-:Y:S01]  /*3b70*/  UPLOP3.LUT UP2, UPT, UPT, UPT, UPT, 0x80, 0x8 ;  /* 0x000000000008789c */ /* 0x000fe20003f4f070 */
[----:B------:R2:W-:Y:S01]  /*3b80*/  UTCHMMA gdesc[UR32], gdesc[UR34], tmem[UR36], tmem[UR60], idesc[UR61], UPT ;  /* 0x00ff3c22200075ea */ /* 0x0005e2000b800024 */
[----:B------:R-:W-:Y:S01]  /*3b90*/  UMOV UR29, 0x40004040 ;  /* 0x40004040001d7882 */ /* 0x000fe20000000000 */
[----:B------:R-:W-:Y:S01]  /*3ba0*/  UMOV UR27, 0x40004040 ;  /* 0x40004040001b7882 */ /* 0x000fe20000000000 */
        /* <DEDUP_REMOVED lines=12> */
[----:B------:R-:W-:Y:S01]  /*3c70*/  UMOV UR9, 0x40004040 ;  /* 0x4000404000097882 */ /* 0x000fe20000000000 */
[----:B------:R2:W-:Y:S01]  /*3c80*/  UTCHMMA gdesc[UR12], gdesc[UR14], tmem[UR36], tmem[UR50], idesc[UR51], UPT ;  /* 0x00ff320e0c0075ea */ /* 0x0005e2000b800024 */
[----:B------:R2:W-:Y:S01]  /*3c90*/  UTCHMMA gdesc[UR8], gdesc[UR10], tmem[UR36], tmem[UR48], idesc[UR49], UPT ;  /* 0x00ff300a080075ea */ /* 0x0005e2000b800024 */
[----:B------:R2:W-:Y:S01]  /*3ca0*/  UTCBAR.MULTICAST [UR40], URZ, UR42 ;  /* 0x000000ff280073e9 */ /* 0x0005e2000800082a */
[----:B-1----:R-:W-:Y:S01]  /*3cb0*/  UMOV UR5, UR39 ;  /* 0x0000002700057c82 */ /* 0x002fe20008000000 */
[----:B------:R-:W-:Y:S05]  /*3cc0*/  BRA.U UP3, `(.L_x_65) ;  /* 0xfffffffd03007547 */ /* 0x000fea000b83ffff */
.L_x_62:
[----:B------:R-:W-:Y:S01]  /*3cd0*/  UIADD3 UR4, UPT, UPT, UR45, 0x1, URZ ;  /* 0x000000012d047890 */ /* 0x000fe2000fffe0ff */
[C---:B------:R-:W-:Y:S01]  /*3ce0*/  ISETP.NE.AND P0, PT, R10.reuse, 0x2, PT ;  /* 0x000000020a00780c */ /* 0x040fe20003f05270 */
[----:B------:R-:W-:Y:S02]  /*3cf0*/  UIADD3 UR5, UPT, UPT, UR46, 0xb0, URZ ;  /* 0x000000b02e057890 */ /* 0x000fe4000fffe0ff */
[----:B------:R-:W-:Y:S01]  /*3d00*/  UISETP.NE.AND UP0, UPT, UR4, 0x4, UPT ;  /* 0x000000040400788c */ /* 0x000fe2000bf05270 */
[----:B-12---:R-:W-:Y:S02]  /*3d10*/  SEL R0, RZ, 0x1, P0 ;  /* 0x00000001ff007807 */ /* 0x006fe40000000000 */
[----:B------:R-:W-:Y:S01]  /*3d20*/  SEL R10, R10, RZ, P0 ;  /* 0x000000ff0a0a7207 */ /* 0x000fe20000000000 */
[----:B------:R-:W-:Y:S01]  /*3d30*/  USEL UR6, URZ, 0x1, UP0 ;  /* 0x00000001ff067887 */ /* 0x000fe20008000000 */
[----:B------:R-:W-:Y:S01]  /*3d40*/  LOP3.LUT R9, R9, R0, RZ, 0x3c, !PT ;  /* 0x0000000009097212 */ /* 0x000fe200078e3cff */
[----:B------:R-:W-:Y:S01]  /*3d50*/  USEL UR45, UR4, URZ, UP0 ;  /* 0x000000ff042d7287 */ /* 0x000fe20008000000 */
[----:B------:R1:W-:Y:S03]  /*3d60*/  UTCBAR [UR5], URZ ;  /* 0x000000ff050073e9 */ /* 0x0003e600080000ff */
[----:B------:R-:W-:Y:S01]  /*3d70*/  LOP3.LUT R11, R11, UR6, RZ, 0x3c, !PT ;  /* 0x000000060b0b7c12 */ /* 0x000fe2000f8e3cff */
[----:B------:R-:W-:Y:S07]  /*3d80*/  @P1 BRA `(.L_x_66) ;  /* 0xfffffff800381947 */ /* 0x000fee000383ffff */
[----:B------:R-:W2:Y:S01]  /*3d90*/  S2UR UR8, SR_CgaCtaId ;  /* 0x00000000000879c3 */ /* 0x000ea20000008800 */
[----:B------:R-:W-:Y:S01]  /*3da0*/  ELECT P0, URZ, PT ;  /* 0x0000000000ff782f */ /* 0x000fe20003800000 */
[----:B------:R-:W-:Y:S01]  /*3db0*/  IMAD.MOV.U32 R0, RZ, RZ, 0x1 ;  /* 0x00000001ff007424 */ /* 0x000fe200078e00ff */
[----:B------:R-:W-:Y:S01]  /*3dc0*/  UIADD3 UR41, UPT, UPT, UR41, 0xd0, URZ ;  /* 0x000000d029297890 */ /* 0x000fe2000fffe0ff */
[----:B------:R-:W-:Y:S01]  /*3dd0*/  SHF.L.U32 R2, R11, 0x1f, RZ ;  /* 0x0000001f0b027819 */ /* 0x000fe200000006ff */
[----:B------:R-:W-:-:S03]  /*3de0*/  UMOV UR4, 0x40 ;  /* 0x0000004000047882 */ /* 0x000fc60000000000 */
[----:B------:R-:W-:Y:S01]  /*3df0*/  UVIRTCOUNT.DEALLOC.SMPOOL 0x80 ;  /* 0x000000800000784c */ /* 0x000fe20000000000 */
[----:B--2---:R-:W-:Y:S02]  /*3e00*/  ULEA UR8, UR8, UR4, 0x18 ;  /* 0x0000000408087291 */ /* 0x004fe4000f8ec0ff */
[----:B------:R-:W-:-:S07]  /*3e10*/  ULEA UR4, UR45, UR41, 0x3 ;  /* 0x000000292d047291 */ /* 0x000fce000f8e18ff */
[----:B------:R2:W-:Y:S02]  /*3e20*/  @P0 STS.U8 [UR8+0x1c], R0 ;  /* 0x00001c00ff000988 */ /* 0x0005e40008000008 */
[----:B------:R-:W4:Y:S02]  /*3e30*/  SYNCS.PHASECHK.TRANS64.TRYWAIT P0, [UR4], R2 ;  /* 0x00000002ff0075a7 */ /* 0x000f240008001104 */
[----:B--2-4-:R-:W-:Y:S05]  /*3e40*/  @!P0 BRA `(.L_x_67) ;  /* 0x0000004c00608947 */ /* 0x014fea0003800000 */
.L_x_158:
[----:B------:R-:W-:-:S04]  /*3e50*/  UIADD3 UR4, UPT, UPT, UR45, 0x1, URZ ;  /* 0x000000012d047890 */ /* 0x000fc8000fffe0ff */
[----:B------:R-:W-:-:S04]  /*3e60*/  UISETP.NE.AND UP0, UPT, UR4, 0x4, UPT ;  /* 0x000000040400788c */ /* 0x000fc8000bf05270 */
[----:B------:R-:W-:Y:S02]  /*3e70*/  USEL UR6, URZ, 0x1, UP0 ;  /* 0x00000001ff067887 */ /* 0x000fe40008000000 */
[----:B------:R-:W-:-:S04]  /*3e80*/  USEL UR4, UR4, URZ, UP0 ;  /* 0x000000ff04047287 */ /* 0x000fc80008000000 */
[----:B-1----:R-:W-:Y:S01]  /*3e90*/  ULEA UR5, UR4, UR41, 0x3 ;  /* 0x0000002904057291 */ /* 0x002fe2000f8e18ff */
[----:B--2---:R-:W-:-:S04]  /*3ea0*/  LOP3.LUT R2, R11, UR6, RZ, 0x3c, !PT ;  /* 0x000000060b027c12 */ /* 0x004fc8000f8e3cff */
[----:B------:R-:W-:-:S04]  /*3eb0*/  SHF.L.U32 R3, R2, 0x1f, RZ ;  /* 0x0000001f02037819 */ /* 0x000fc800000006ff */
[----:B------:R-:W1:Y:S02]  /*3ec0*/  SYNCS.PHASECHK.TRANS64.TRYWAIT P0, [UR5], R3 ;  /* 0x00000003ff0075a7 */ /* 0x000e640008001105 */
[----:B-1----:R-:W-:Y:S05]  /*3ed0*/  @!P0 BRA `(.L_x_68) ;  /* 0x0000004c00548947 */ /* 0x002fea0003800000 */
.L_x_160:
        /* <DEDUP_REMOVED lines=9> */
.L_x_162:
[----:B------:R-:W-:-:S04]  /*3f70*/  UIADD3 UR4, UPT, UPT, UR4, 0x1, URZ ;  /* 0x0000000104047890 */ /* 0x000fc8000fffe0ff */
[----:B------:R-:W-:-:S04]  /*3f80*/  UISETP.NE.AND UP0, UPT, UR4, 0x4, UPT ;  /* 0x000000040400788c */ /* 0x000fc8000bf05270 */
[----:B------:R-:W-:Y:S02]  /*3f90*/  USEL UR5, URZ, 0x1, UP0 ;  /* 0x00000001ff057887 */ /* 0x000fe40008000000 */
[----:B------:R-:W-:-:S04]  /*3fa0*/  USEL UR4, UR4, URZ, UP0 ;  /* 0x000000ff04047287 */ /* 0x000fc80008000000 */
[----:B------:R-:W-:Y:S01]  /*3fb0*/  ULEA UR4, UR4, UR41, 0x3 ;  /* 0x0000002904047291 */ /* 0x000fe2000f8e18ff */
[----:B------:R-:W-:-:S04]  /*3fc0*/  LOP3.LUT R2, R2, UR5, RZ, 0x3c, !PT ;  /* 0x0000000502027c12 */ /* 0x000fc8000f8e3cff */
[----:B------:R-:W-:-:S04]  /*3fd0*/  SHF.L.U32 R2, R2, 0x1f, RZ ;  /* 0x0000001f02027819 */ /* 0x000fc800000006ff */
[----:B------:R-:W2:Y:S02]  /*3fe0*/  SYNCS.PHASECHK.TRANS64.TRYWAIT P0, [UR4], R2 ;  /* 0x00000002ff0075a7 */ /* 0x000ea40008001104 */
[----:B--2---:R-:W-:Y:S05]  /*3ff0*/  @!P0 BRA `(.L_x_70) ;  /* 0x0000004c003c8947 */ /* 0x004fea0003800000 */
.L_x_164:
[----:B------:R-:W-:Y:S01]  /*4000*/  NOP ;  /* 0x0000000000007918 */ /* 0x000fe20000000000 */
[----:B-1----:R-:W1:Y:S01]  /*4010*/  LDS R0, [UR8+0x14] ;  /* 0x00001408ff007984 */ /* 0x002e620008000800 */
[----:B------:R-:W-:Y:S01]  /*4020*/  ULOP3.LUT UR4, UR65, 0xffff, URZ, 0xc0, !UPT ;  /* 0x0000ffff41047892 */ /* 0x000fe2000f8ec0ff */
[----:B------:R-:W-:Y:S01]  /*4030*/  UMOV UR5, 0xffff ;  /* 0x0000ffff00057882 */ /* 0x000fe20000000000 */
[----:B------:R-:W-:Y:S02]  /*4040*/  UMOV UR6, 0x1 ;  /* 0x0000000100067882 */ /* 0x000fe40000000000 */
[----:B------:R-:W-:-:S04]  /*4050*/  USHF.R.U32.HI UR4, URZ, 0x5, UR4 ;  /* 0x00000005ff047899 */ /* 0x000fc80008011604 */
[----:B------:R-:W-:Y:S02]  /*4060*/  USHF.L.U32 UR5, UR5, UR4, URZ ;  /* 0x0000000405057299 */ /* 0x000fe400080006ff */
[----:B------:R-:W-:-:S04]  /*4070*/  USHF.L.U32 UR4, UR6, UR4, URZ ;  /* 0x0000000406047299 */ /* 0x000fc800080006ff */
[----:B-1----:R-:W-:-:S04]  /*4080*/  LOP3.LUT R0, R0, UR5, RZ, 0xc0, !PT ;  /* 0x0000000500007c12 */ /* 0x002fc8000f8ec0ff */
[----:B------:R-:W-:-:S13]  /*4090*/  ISETP.NE.AND P0, PT, R0, UR5, PT ;  /* 0x0000000500007c0c */ /* 0x000fda000bf05270 */
[----:B------:R-:W-:Y:S05]  /*40a0*/  @P0 BRA `(.L_x_71) ;  /* 0x0000000000580947 */ /* 0x000fea0003800000 */
[----:B------:R-:W1:Y:S02]  /*40b0*/  LDS R0, [UR8+0x18] ;  /* 0x00001808ff007984 */ /* 0x000e640008000800 */
[----:B-1----:R-:W-:-:S04]  /*40c0*/  LOP3.LUT R0, R0, UR4, RZ, 0xc0, !PT ;  /* 0x0000000400007c12 */ /* 0x002fc8000f8ec0ff */
[----:B------:R-:W-:-:S13]  /*40d0*/  ISETP.NE.AND P0, PT, R0, UR4, PT ;  /* 0x0000000400007c0c */ /* 0x000fda000bf05270 */
[----:B------:R-:W-:Y:S05]  /*40e0*/  @P0 BRA `(.L_x_72) ;  /* 0x00000000003c0947 */ /* 0x000fea0003800000 */
[----:B------:R-:W1:Y:S01]  /*40f0*/  S2R R2, SR_LANEID ;  /* 0x0000000000027919 */ /* 0x000e620000000000 */
[----:B------:R-:W-:-:S06]  /*4100*/  ULOP3.LUT UR5, URZ, UR5, URZ, 0x33, !UPT ;  /* 0x00000005ff057292 */ /* 0x000fcc000f8e33ff */
[----:B------:R-:W-:-:S04]  /*4110*/  IMAD.U32 R0, RZ, RZ, UR5 ;  /* 0x00000005ff007e24 */ /* 0x000fc8000f8e00ff */
[----:B------:R2:W4:Y:S02]  /*4120*/  REDUX UR7, R0 ;  /* 0x00000000000773c4 */ /* 0x0005240000000000 */
[----:B------:R1:W-:Y:S01]  /*4130*/  UTCATOMSWS.AND URZ, UR5 ;  /* 0x0000000500ff79e3 */ /* 0x0003e20008000000 */
[----:B--2---:R-:W-:Y:S01]  /*4140*/  LOP3.LUT R0, RZ, UR4, RZ, 0x33, !PT ;  /* 0x00000004ff007c12 */ /* 0x004fe2000f8e33ff */
[----:B------:R-:W-:Y:S02]  /*4150*/  VOTEU.ANY UR4, UPT, PT ;  /* 0x0000000000047886 */ /* 0x000fe400038e0100 */
[----:B------:R-:W-:Y:S02]  /*4160*/  UFLO.U32 UR4, UR4 ;  /* 0x00000004000472bd */ /* 0x000fe400080e0000 */
[----:B------:R-:W2:Y:S04]  /*4170*/  REDUX UR6, R0 ;  /* 0x00000000000673c4 */ /* 0x000ea80000000000 */
[----:B-1----:R-:W-:-:S02]  /*4180*/  ISETP.EQ.U32.AND P0, PT, R2, UR4, PT ;  /* 0x0000000402007c0c */ /* 0x002fc4000bf02070 */
[----:B----4-:R-:W-:-:S11]  /*4190*/  MOV R2, UR7 ;  /* 0x0000000700027c02 */ /* 0x010fd60008000f00 */
[----:B------:R1:W-:Y:S01]  /*41a0*/  @P0 ATOMS.AND RZ, [UR8+0x14], R2 ;  /* 0x00001402ffff098c */ /* 0x0003e2000a800008 */
[----:B--2---:R-:W-:-:S05]  /*41b0*/  IMAD.U32 R0, RZ, RZ, UR6 ;  /* 0x00000006ff007e24 */ /* 0x004fca000f8e00ff */
[----:B------:R1:W-:Y:S01]  /*41c0*/  @P0 ATOMS.AND RZ, [UR8+0x18], R0 ;  /* 0x00001800ffff098c */ /* 0x0003e2000a800008 */
[----:B------:R-:W-:Y:S05]  /*41d0*/  BRA `(.L_x_73) ;  /* 0x0000000000147947 */ /* 0x000fea0003800000 */
.L_x_72:
[----:B------:R-:W-:Y:S02]  /*41e0*/  MOV R2, 0x4200 ;  /* 0x0000420000027802 */ /* 0x000fe40000000f00 */
[----:B---3-5:R-:W-:Y:S05]  /*41f0*/  CALL.REL.NOINC `($__internal_0_$__cuda_sm10x_tcgen05_guardrail_trap_col_being_dealloced_not_returned_by_alloc) ;  /* 0x0000005000247944 */ /* 0x028fea0003c00000 */
[----:B------:R-:W-:Y:S05]  /*4200*/  BRA `(.L_x_73) ;  /* 0x0000000000087947 */ /* 0x000fea0003800000 */
.L_x_71:
[----:B------:R-:W-:Y:S02]  /*4210*/  MOV R2, 0x4230 ;  /* 0x0000423000027802 */ /* 0x000fe40000000f00 */
[----:B---3-5:R-:W-:Y:S05]  /*4220*/  CALL.REL.NOINC `($__internal_2_$__cuda_sm10x_tcgen05_guardrail_trap_unallocated_columns_being_dealloced) ;  /* 0x0000005000307944 */ /* 0x028fea0003c00000 */
.L_x_73:
[----:B------:R-:W-:Y:S01]  /*4230*/  NOP ;  /* 0x0000000000007918 */ /* 0x000fe20000000000 */
[----:B------:R-:W-:Y:S05]  /*4240*/  EXIT ;  /* 0x000000000000794d */ /* 0x000fea0003800000 */
.L_x_55:
[----:B------:R-:W-:-:S09]  /*4250*/  UISETP.NE.OR UP0, UPT, UR18, 0x3, !UP3 ;  /* 0x000000031200788c */ /* 0x000fd2000df05670 */
[----:B------:R-:W-:Y:S05]  /*4260*/  BRA.U UP0, `(.L_x_74) ;  /* 0x0000001100807547 */ /* 0x000fea000b800000 */
[----:B------:R-:W2:Y:S01]  /*4270*/  LDCU.64 UR4, c[0x0][0x888] ;  /* 0x00011100ff0477ac */ /* 0x000ea20008000a00 */
[----:B------:R-:W3:Y:S01]  /*4280*/  LDC.64 R12, c[0x0][0x348] ;  /* 0x0000d200ff0c7b82 */ /* 0x000ee20000000a00 */
[----:B------:R-:W-:Y:S02]  /*4290*/  HFMA2 R9, -RZ, RZ, 0, 0 ;  /* 0x00000000ff097431 */ /* 0x000fe400000001ff */
[----:B------:R-:W-:Y:S01]  /*42a0*/  IMAD.MOV.U32 R11, RZ, RZ, 0x1 ;  /* 0x00000001ff0b7424 */ /* 0x000fe200078e00ff */
[----:B------:R-:W4:Y:S01]  /*42b0*/  LDCU UR38, c[0x0][0x370] ;  /* 0x00006e00ff2677ac */ /* 0x000f220008000800 */
[----:B------:R-:W-:Y:S01]  /*42c0*/  IMAD.MOV.U32 R10, RZ, RZ, RZ ;  /* 0x000000ffff0a7224 */ /* 0x000fe200078e00ff */
[----:B------:R-:W-:Y:S01]  /*42d0*/  MOV R3, 0x2000 ;  /* 0x0000200000037802 */ /* 0x000fe20000000f00 */
[----:B------:R-:W4:Y:S01]  /*42e0*/  LDCU.128 UR48, c[0x0][0xb10] ;  /* 0x00016200ff3077ac */ /* 0x000f220008000c00 */
[----:B------:R-:W1:Y:S01]  /*42f0*/  LDCU UR37, c[0x0][0x374] ;  /* 0x00006e80ff2577ac */ /* 0x000e620008000800 */
[----:B------:R-:W1:Y:S01]  /*4300*/  LDCU.64 UR30, c[0x0][0x890] ;  /* 0x00011200ff1e77ac */ /* 0x000e620008000a00 */
[----:B------:R-:W1:Y:S01]  /*4310*/  LDCU UR15, c[0x0][0xb0c] ;  /* 0x00016180ff0f77ac */ /* 0x000e620008000800 */
[----:B--2---:R-:W-:Y:S01]  /*4320*/  UISETP.NE.U32.AND UP0, UPT, UR4, URZ, UPT ;  /* 0x000000ff0400728c */ /* 0x004fe2000bf05070 */
[----:B------:R-:W2:Y:S01]  /*4330*/  LDCU UR44, c[0x0][0xb20] ;  /* 0x00016400ff2c77ac */ /* 0x000ea20008000800 */
[----:B------:R-:W2:Y:S01]  /*4340*/  LDCU UR4, c[0x0][0xb30] ;  /* 0x00016600ff0477ac */ /* 0x000ea20008000800 */
[----:B------:R-:W-:Y:S01]  /*4350*/  UMOV UR21, 0x400 ;  /* 0x0000040000157882 */ /* 0x000fe20000000000 */
[----:B----4-:R-:W-:-:S02]  /*4360*/  UIMAD.WIDE.U32 UR6, UR38, UR48, URZ ;  /* 0x00000030260672a5 */ /* 0x010fc4000f8e00ff */
[----:B-1----:R-:W-:Y:S02]  /*4370*/  UIMAD.WIDE.U32 UR8, UR37, UR51, URZ ;  /* 0x00000033250872a5 */ /* 0x002fe4000f8e00ff */
[----:B------:R-:W-:Y:S02]  /*4380*/  ULEA UR21, UR47, UR21, 0x18 ;  /* 0x000000152f157291 */ /* 0x000fe4000f8ec0ff */
[----:B------:R-:W-:Y:S02]  /*4390*/  USEL UR39, URZ, 0x1, UP6 ;  /* 0x00000001ff277887 */ /* 0x000fe4000b000000 */
[----:B------:R-:W-:Y:S02]  /*43a0*/  UISETP.NE.U32.AND UP6, UPT, UR30, URZ, UPT ;  /* 0x000000ff1e00728c */ /* 0x000fe4000bfc5070 */
[----:B------:R-:W-:Y:S02]  /*43b0*/  UIADD3 UR40, UPT, UPT, UR21, 0x58, URZ ;  /* 0x0000005815287890 */ /* 0x000fe4000fffe0ff */
[----:B------:R-:W-:-:S02]  /*43c0*/  UISETP.NE.AND.EX UP5, UPT, UR5, URZ, UPT, UP0 ;  /* 0x000000ff0500728c */ /* 0x000fc4000bfa5300 */
[----:B------:R-:W-:Y:S01]  /*43d0*/  UISETP.NE.AND UP0, UPT, UR42, 0x1, UPT ;  /* 0x000000012a00788c */ /* 0x000fe2000bf05270 */
[----:B------:R-:W-:Y:S01]  /*43e0*/  UMOV UR6, UR7 ;  /* 0x0000000700067c82 */ /* 0x000fe20008000000 */
[----:B------:R-:W-:Y:S01]  /*43f0*/  UMOV UR41, UR9 ;  /* 0x0000000900297c82 */ /* 0x000fe20008000000 */
[----:B------:R-:W-:Y:S02]  /*4400*/  UISETP.NE.AND UP0, UPT, UR15, 0x1, UPT ;  /* 0x000000010f00788c */ /* 0x000fe4000bf05270 */
[----:B------:R-:W-:Y:S02]  /*4410*/  UPLOP3.LUT UP4, UPT, UPT, UPT, UPT, 0x40, 0x4 ;  /* 0x000000000004789c */ /* 0x000fe40003f8e870 */
[----:B------:R-:W-:Y:S01]  /*4420*/  UISETP.GE.AND UP2, UPT, UR42, 0x1, UPT ;  /* 0x000000012a00788c */ /* 0x000fe2000bf46270 */
[----:B------:R-:W1:Y:S01]  /*4430*/  LDCU.64 UR22, c[0x0][0xb28] ;  /* 0x00016500ff1677ac */ /* 0x000e620008000a00 */
[----:B------:R-:W-:Y:S02]  /*4440*/  UISETP.NE.AND.EX UP6, UPT, UR31, URZ, UPT, UP6 ;  /* 0x000000ff1f00728c */ /* 0x000fe4000bfc5360 */
[----:B------:R-:W-:-:S02]  /*4450*/  UIADD3 UR33, UPT, UPT, UR21, 0x40, URZ ;  /* 0x0000004015217890 */ /* 0x000fc4000fffe0ff */
[----:B------:R-:W-:Y:S02]  /*4460*/  UIADD3 UR25, UPT, UPT, UR21, 0x48, URZ ;  /* 0x0000004815197890 */ /* 0x000fe4000fffe0ff */
[----:B------:R-:W-:Y:S02]  /*4470*/  UIADD3 UR17, UPT, UPT, UR21, 0x50, URZ ;  /* 0x0000005015117890 */ /* 0x000fe4000fffe0ff */
[----:B------:R-:W-:Y:S02]  /*4480*/  UPRMT UR40, UR47, 0x654, UR40 ;  /* 0x000006542f287896 */ /* 0x000fe40008000028 */
[----:B------:R-:W-:Y:S02]  /*4490*/  USHF.R.U32.HI UR43, URZ, UR49, UR6 ;  /* 0x00000031ff2b7299 */ /* 0x000fe40008011606 */
[----:B--2---:R-:W-:Y:S02]  /*44a0*/  USHF.R.U32.HI UR41, URZ, UR44, UR41 ;  /* 0x0000002cff297299 */ /* 0x004fe40008011629 */
[----:B------:R-:W-:-:S02]  /*44b0*/  UISETP.NE.AND UP0, UPT, UR50, 0x1, UPT ;  /* 0x000000013200788c */ /* 0x000fc4000bf05270 */
[----:B---3--:R-:W-:-:S11]  /*44c0*/  UISETP.NE.AND UP3, UPT, UR4, 0x1, UPT ;  /* 0x000000010400788c */ /* 0x008fd6000bf65270 */
.L_x_85:
[C---:B------:R-:W-:Y:S02]  /*44d0*/  LEA R8, R10.reuse, UR21, 0x3 ;  /* 0x000000150a087c11 */ /* 0x040fe4000f8e18ff */
[----:B------:R-:W-:Y:S02]  /*44e0*/  SHF.L.U32 R0, R9, 0x1f, RZ ;  /* 0x0000001f09007819 */ /* 0x000fe400000006ff */
[----:B------:R-:W-:Y:S02]  /*44f0*/  LEA R4, R10, UR21, 0x4 ;  /* 0x000000150a047c11 */ /* 0x000fe4000f8e20ff */
[----:B--2---:R-:W2:Y:S02]  /*4500*/  SYNCS.PHASECHK.TRANS64.TRYWAIT P0, [R8+URZ+0x90], R0 ;  /* 0x00009000080075a7 */ /* 0x004ea400080011ff */
[----:B--2---:R-:W-:Y:S05]  /*4510*/  @!P0 BRA `(.L_x_75) ;  /* 0x00000048000c8947 */ /* 0x004fea0003800000 */
.L_x_165:
[----:B------:R-:W3:Y:S01]  /*4520*/  LDS.128 R4, [R4+0x120] ;  /* 0x0001200004047984 */ /* 0x000ee20000000c00 */
[----:B------:R-:W-:Y:S01]  /*4530*/  UISETP.GE.AND UP0, UPT, UR42, 0x1, UPT ;  /* 0x000000012a00788c */ /* 0x000fe2000bf06270 */
[----:B------:R-:W-:Y:S01]  /*4540*/  @!PT LDS RZ, [RZ] ;  /* 0x00000000fffff984 */ /* 0x000fe20000000800 */
[----:B------:R-:W-:Y:S01]  /*4550*/  @!PT LDS RZ, [RZ] ;  /* 0x00000000fffff984 */ /* 0x000fe20000000800 */
[----:B------:R-:W-:Y:S01]  /*4560*/  @!PT LDS RZ, [RZ] ;  /* 0x00000000fffff984 */ /* 0x000fe20000000800 */
[----:B------:R-:W-:Y:S01]  /*4570*/  @!PT LDS RZ, [RZ] ;  /* 0x00000000fffff984 */ /* 0x000fe20000000800 */
[----:B------:R4:W-:Y:S06]  /*4580*/  MEMBAR.ALL.CTA ;  /* 0x0000000000007992 */ /* 0x0009ec0000008000 */
[----:B----4-:R-:W4:Y:S01]  /*4590*/  FENCE.VIEW.ASYNC.S ;  /* 0x00000000000073c6 */ /* 0x010f220000000000 */
[----:B---3--:R-:W-:Y:S11]  /*45a0*/  LOP3.LUT P0, RZ, R6, 0x1, RZ, 0xc0, !PT ;  /* 0x0000000106ff7812 */ /* 0x008ff6000780c0ff */
[----:B------:R-:W-:Y:S02]  /*45b0*/  @!UPT UIADD3 URZ, UPT, UPT, URZ, URZ, URZ ;  /* 0x000000fffffff290 */ /* 0x000fe4000fffe0ff */
[----:B----4-:R-:W-:Y:S01]  /*45c0*/  VOTEU.ANY UP2, P0 ;  /* 0x0000000000ff7886 */ /* 0x010fe20000040100 */
[----:B------:R-:W-:Y:S11]  /*45d0*/  PLOP3.LUT P0, PT, PT, PT, UP2, 0x80, 0x8 ;  /* 0x000000000008781c */ /* 0x000ff60003f0f028 */
[----:B------:R-:W-:Y:S02]  /*45e0*/  @!UPT UIADD3 URZ, UPT, UPT, URZ, URZ, URZ ;  /* 0x000000fffffff290 */ /* 0x000fe4000fffe0ff */
[----:B--2---:R-:W-:Y:S02]  /*45f0*/  @P0 SHF.R.U32.HI R0, RZ, 0x10, R5 ;  /* 0x00000010ff000819 */ /* 0x004fe40000011605 */
[----:B------:R-:W-:Y:S02]  /*4600*/  @P0 MOV R2, R4 ;  /* 0x0000000400020202 */ /* 0x000fe40000000f00 */
[----:B------:R-:W-:Y:S01]  /*4610*/  @P0 R2UR UR4, R0 ;  /* 0x00000000000402ca */ /* 0x000fe200000e0000 */
[----:B------:R-:W-:Y:S01]  /*4620*/  VIADD R0, R8, 0xa0 ;  /* 0x000000a008007836 */ /* 0x000fe20000000000 */
[----:B------:R-:W-:Y:S02]  /*4630*/  @P0 LOP3.LUT R4, R5, 0xffff, RZ, 0xc0, !PT ;  /* 0x0000ffff05040812 */ /* 0x000fe400078ec0ff */
[----:B------:R-:W-:Y:S02]  /*4640*/  @P0 R2UR UR6, R2 ;  /* 0x00000000020602ca */ /* 0x000fe400000e0000 */
[----:B------:R-:W-:Y:S02]  /*4650*/  PRMT R0, RZ, 0x654, R0 ;  /* 0x00000654ff007816 */ /* 0x000fe40000000000 */
[----:B------:R-:W-:Y:S02]  /*4660*/  @P0 R2UR UR5, R4 ;  /* 0x00000000040502ca */ /* 0x000fe400000e0000 */
[----:B------:R2:W-:Y:S03]  /*4670*/  SYNCS.ARRIVE.TRANS64.RED.A1T0 RZ, [R0+URZ], RZ ;  /* 0x000000ff00ff79a7 */ /* 0x0005e600081004ff */
[----:B------:R-:W-:Y:S04]  /*4680*/  @UP2 UMOV UR29, UR4 ;  /* 0x00000004001d2c82 */ /* 0x000fe80008000000 */
[----:B------:R-:W-:Y:S04]  /*4690*/  @UP2 UMOV UR14, UR6 ;  /* 0x00000006000e2c82 */ /* 0x000fe80008000000 */
[----:B------:R-:W-:Y:S01]  /*46a0*/  @UP2 UMOV UR13, UR5 ;  /* 0x00000005000d2c82 */ /* 0x000fe20008000000 */
[----:B------:R-:W-:Y:S05]  /*46b0*/  BRA.U !UP0, `(.L_x_76) ;  /* 0x0000000108c07547 */ /* 0x000fea000b800000 */
[----:B------:R-:W-:Y:S02]  /*46c0*/  UIMAD.WIDE.U32 UR18, UR13, UR51, URZ ;  /* 0x000000330d1272a5 */ /* 0x000fe4000f8e00ff */
[----:B------:R-:W-:Y:S02]  /*46d0*/  UP2UR UR16, UPR, URZ, 0x4 ;  /* 0x00000004ff107883 */ /* 0x000fe40008000000 */
[----:B------:R-:W-:Y:S02]  /*46e0*/  UISETP.NE.AND UP2, UPT, UR50, 0x1, UPT ;  /* 0x000000013200788c */ /* 0x000fe4000bf45270 */
[----:B------:R-:W-:Y:S02]  /*46f0*/  UIMAD.WIDE.U32 UR26, UR14, UR48, URZ ;  /* 0x000000300e1a72a5 */ /* 0x000fe4000f8e00ff */
[----:B------:R-:W-:Y:S02]  /*4700*/  USEL UR4, UR37, UR41, !UP2 ;  /* 0x0000002925047287 */ /* 0x000fe4000d000000 */
[----:B------:R-:W-:Y:S02]  /*4710*/  UISETP.NE.AND UP0, UPT, UR15, 0x1, UPT ;  /* 0x000000010f00788c */ /* 0x000fe4000bf05270 */
[----:B------:R-:W-:Y:S02]  /*4720*/  UP2UR UR20, UPR, URZ, 0x2 ;  /* 0x00000002ff147883 */ /* 0x000fe40008000000 */
[----:B------:R-:W-:Y:S02]  /*4730*/  UISETP.NE.AND UP1, UPT, UR42, 0x1, UPT ;  /* 0x000000012a00788c */ /* 0x000fe4000bf25270 */
[----:B-1----:R-:W-:Y:S02]  /*4740*/  UIMAD.WIDE.U32 UR8, UR4, UR22, URZ ;  /* 0x00000016040872a5 */ /* 0x002fe4000f8e00ff */
[----:B------:R-:W-:Y:S01]  /*4750*/  USEL UR7, UR38, UR43, !UP0 ;  /* 0x0000002b26077287 */ /* 0x000fe2000c000000 */
[----:B------:R-:W-:Y:S02]  /*4760*/  UMOV UR5, UR19 ;  /* 0x0000001300057c82 */ /* 0x000fe40008000000 */
[----:B------:R-:W-:Y:S02]  /*4770*/  USHF.R.U32.HI UR6, URZ, UR44, UR5 ;  /* 0x0000002cff067299 */ /* 0x000fe40008011605 */
[----:B------:R-:W-:Y:S02]  /*4780*/  UIMAD.WIDE.U32 UR10, UR7, UR22, URZ ;  /* 0x00000016070a72a5 */ /* 0x000fe4000f8e00ff */
[----:B------:R-:W-:Y:S02]  /*4790*/  USEL UR6, UR13, UR6, !UP2 ;  /* 0x000000060d067287 */ /* 0x000fe4000d000000 */
[----:B------:R-:W-:Y:S01]  /*47a0*/  UISETP.NE.AND UP2, UPT, UR16, URZ, UPT ;  /* 0x000000ff1000728c */ /* 0x000fe2000bf45270 */
[----:B------:R-:W-:Y:S02]  /*47b0*/  UMOV UR5, UR27 ;  /* 0x0000001b00057c82 */ /* 0x000fe40008000000 */
[----:B------:R-:W-:Y:S03]  /*47c0*/  USHF.R.U32.HI UR12, URZ, UR49, UR5 ;  /* 0x00000031ff0c7299 */ /* 0x000fe60008011605 */
[----:B------:R-:W-:Y:S02]  /*47d0*/  UMOV UR5, UR9 ;  /* 0x0000000900057c82 */ /* 0x000fe40008000000 */
[----:B------:R-:W-:Y:S03]  /*47e0*/  @UP1 USHF.R.U32.HI UR4, URZ, UR23, UR5 ;  /* 0x00000017ff041299 */ /* 0x000fe60008011605 */
[----:B------:R-:W-:Y:S01]  /*47f0*/  UMOV UR5, UR11 ;  /* 0x0000000b00057c82 */ /* 0x000fe20008000000 */
[----:B------:R-:W-:Y:S02]  /*4800*/  UIMAD UR4, UR42, UR4, URZ ;  /* 0x000000042a0472a4 */ /* 0x000fe4000f8e02ff */
[----:B------:R-:W-:Y:S02]  /*4810*/  @UP1 USHF.R.U32.HI UR7, URZ, UR23, UR5 ;  /* 0x00000017ff071299 */ /* 0x000fe40008011605 */
[----:B------:R-:W-:Y:S02]  /*4820*/  USEL UR5, UR14, UR12, !UP0 ;  /* 0x0000000c0e057287 */ /* 0x000fe4000c000000 */
[----:B------:R-:W-:Y:S02]  /*4830*/  UIMAD.WIDE.U32 UR10, UR6, UR22, URZ ;  /* 0x00000016060a72a5 */ /* 0x000fe4000f8e00ff */
[----:B------:R-:W-:Y:S02]  /*4840*/  UIMAD UR8, UR42, UR7, URZ ;  /* 0x000000072a0872a4 */ /* 0x000fe4000f8e02ff */
[----:B------:R-:W-:Y:S03]  /*4850*/  UISETP.GE.AND UP0, UPT, UR6, UR4, UPT ;  /* 0x000000040600728c */ /* 0x000fe6000bf06270 */
[----:B------:R-:W-:Y:S01]  /*4860*/  UMOV UR4, UR11 ;  /* 0x0000000b00047c82 */ /* 0x000fe20008000000 */
[----:B------:R-:W-:Y:S02]  /*4870*/  UISETP.GE.OR UP0, UPT, UR5, UR8, UP0 ;  /* 0x000000080500728c */ /* 0x000fe40008706670 */
[----:B------:R-:W-:Y:S02]  /*4880*/  USHF.R.U32.HI UR4, URZ, UR23, UR4 ;  /* 0x00000017ff047299 */ /* 0x000fe40008011604 */
[----:B------:R-:W-:Y:S02]  /*4890*/  UIMAD.WIDE.U32 UR8, UR5, UR22, URZ ;  /* 0x00000016050872a5 */ /* 0x000fe4000f8e00ff */
[----:B------:R-:W-:Y:S04]  /*48a0*/  USEL UR10, UR6, UR4, !UP1 ;  /* 0x00000004060a7287 */ /* 0x000fe8000c800000 */
[----:B------:R-:W-:Y:S01]  /*48b0*/  UIADD3 UR11, UPT, UPT, -UR10, URZ, URZ ;  /* 0x000000ff0a0b7290 */ /* 0x000fe2000fffe1ff */
[----:B------:R-:W-:Y:S02]  /*48c0*/  @!UP0 UMOV UR4, UR9 ;  /* 0x0000000900048c82 */ /* 0x000fe40008000000 */
[----:B------:R-:W-:Y:S02]  /*48d0*/  @!UP0 USHF.R.U32.HI UR4, URZ, UR23, UR4 ;  /* 0x00000017ff048299 */ /* 0x000fe40008011604 */
[----:B------:R-:W-:Y:S02]  /*48e0*/  UIMAD UR8, UR42, UR11, UR6 ;  /* 0x0000000b2a0872a4 */ /* 0x000fe4000f8e0206 */
[----:B------:R-:W-:Y:S02]  /*48f0*/  @!UP0 USEL UR4, UR5, UR4, !UP1 ;  /* 0x0000000405048287 */ /* 0x000fe4000c800000 */
[----:B------:R-:W-:Y:S02]  /*4900*/  UISETP.NE.AND UP1, UPT, UR20, URZ, UPT ;  /* 0x000000ff1400728c */ /* 0x000fe4000bf25270 */
[----:B------:R-:W-:Y:S02]  /*4910*/  @!UP0 UIMAD UR8, UR7, UR8, UR4 ;  /* 0x00000008070882a4 */ /* 0x000fe4000f8e0204 */
[----:B------:R-:W-:Y:S02]  /*4920*/  @!UP0 UIADD3 UR9, UPT, UPT, UR10, -UR4, URZ ;  /* 0x800000040a098290 */ /* 0x000fe4000fffe0ff */
[----:B------:R-:W-:Y:S02]  /*4930*/  UIADD3 UR4, UPT, UPT, -UR5, URZ, URZ ;  /* 0x000000ff05047290 */ /* 0x000fe4000fffe1ff */
[----:B------:R-:W-:Y:S02]  /*4940*/  UIADD3 UR7, UPT, UPT, -UR6, URZ, URZ ;  /* 0x000000ff06077290 */ /* 0x000fe4000fffe1ff */
[----:B------:R-:W-:Y:S02]  /*4950*/  @!UP0 UIMAD UR6, UR9, UR42, UR5 ;  /* 0x0000002a090682a4 */ /* 0x000fe4000f8e0205 */
[----:B------:R-:W-:Y:S02]  /*4960*/  UIMAD UR14, UR15, UR4, UR14 ;  /* 0x000000040f0e72a4 */ /* 0x000fe4000f8e020e */
[----:B------:R-:W-:Y:S01]  /*4970*/  UIMAD UR13, UR50, UR7, UR13 ;  /* 0x00000007320d72a4 */ /* 0x000fe2000f8e020d */
[----:B------:R-:W-:Y:S02]  /*4980*/  @!UP0 UMOV UR5, UR8 ;  /* 0x0000000800058c82 */ /* 0x000fe40008000000 */
[----:B------:R-:W-:Y:S02]  /*4990*/  UIMAD UR14, UR5, UR15, UR14 ;  /* 0x0000000f050e72a4 */ /* 0x000fe4000f8e020e */
[----:B------:R-:W-:Y:S11]  /*49a0*/  UIMAD UR13, UR6, UR50, UR13 ;  /* 0x00000032060d72a4 */ /* 0x000ff6000f8e020d */
[----:B------:R-:W-:Y:S01]  /*49b0*/  @!UPT UIADD3 URZ, UPT, UPT, URZ, URZ, URZ ;  /* 0x000000fffffff290 */ /* 0x000fe2000fffe0ff */
.L_x_76:
[----:B------:R-:W3:Y:S01]  /*49c0*/  @!UP3 LDCU.128 UR8, c[0x0][0xb10] ;  /* 0x00016200ff08b7ac */ /* 0x000ee20008000c00 */
[----:B------:R-:W-:Y:S02]  /*49d0*/  ISETP.NE.U32.AND P0, PT, RZ, UR30, PT ;  /* 0x0000001eff007c0c */ /* 0x000fe4000bf05070 */
[----:B------:R-:W-:Y:S02]  /*49e0*/  SHF.L.U32 R4, R11, 0x1f, RZ ;  /* 0x0000001f0b047819 */ /* 0x000fe400000006ff */
[----:B------:R-:W-:Y:S01]  /*49f0*/  ISETP.NE.AND.EX P0, PT, RZ, UR31, PT, P0 ;  /* 0x0000001fff007c0c */ /* 0x000fe2000bf05300 */
[----:B------:R-:W4:Y:S01]  /*4a00*/  @!UP3 LDCU UR5, c[0x0][0xb0c] ;  /* 0x00016180ff05b7ac */ /* 0x000f220008000800 */
[----:B------:R-:W-:Y:S02]  /*4a10*/  USHF.L.U32 UR35, UR24, 0x6, URZ ;  /* 0x0000000618237899 */ /* 0x000fe400080006ff */
[----:B------:R-:W-:Y:S02]  /*4a20*/  USHF.L.U32 UR34, UR28, 0x7, URZ ;  /* 0x000000071c227899 */ /* 0x000fe400080006ff */
[----:B---3--:R-:W-:Y:S07]  /*4a30*/  UIMAD.WIDE.U32 UR6, UR14, UR8, URZ ;  /* 0x000000080e0672a5 */ /* 0x008fee000f8e00ff */
[----:B------:R-:W-:Y:S01]  /*4a40*/  @!UP3 UMOV UR4, UR7 ;  /* 0x000000070004bc82 */ /* 0x000fe20008000000 */
[----:B----4-:R-:W-:Y:S02]  /*4a50*/  @!UP3 UISETP.NE.AND UP0, UPT, UR5, 0x1, UPT ;  /* 0x000000010500b88c */ /* 0x010fe4000bf05270 */
[----:B------:R-:W-:Y:S02]  /*4a60*/  @!UP3 USHF.R.U32.HI UR4, URZ, UR9, UR4 ;  /* 0x00000009ff04b299 */ /* 0x000fe40008011604 */
[----:B------:R-:W-:Y:S02]  /*4a70*/  UIMAD.WIDE.U32 UR6, UR13, UR11, URZ ;  /* 0x0000000b0d0672a5 */ /* 0x000fe4000f8e00ff */
[----:B------:R-:W-:Y:S02]  /*4a80*/  @!UP3 USEL UR8, UR14, UR4, !UP0 ;  /* 0x000000040e08b287 */ /* 0x000fe4000c000000 */
[----:B------:R-:W-:Y:S03]  /*4a90*/  @!UP3 UISETP.NE.AND UP0, UPT, UR10, 0x1, UPT ;  /* 0x000000010a00b88c */ /* 0x000fe6000bf05270 */
[----:B------:R-:W-:Y:S02]  /*4aa0*/  @!UP3 UMOV UR6, UR7 ;  /* 0x000000070006bc82 */ /* 0x000fe40008000000 */
[----:B------:R-:W3:Y:S02]  /*4ab0*/  @!UP3 LDCU UR4, c[0x0][0xb20] ;  /* 0x00016400ff04b7ac */ /* 0x000ee40008000800 */
[----:B---3--:R-:W-:Y:S04]  /*4ac0*/  @!UP3 USHF.R.U32.HI UR6, URZ, UR4, UR6 ;  /* 0x00000004ff06b299 */ /* 0x008fe80008011606 */
[----:B------:R-:W-:Y:S04]  /*4ad0*/  @!UP3 USEL UR6, UR13, UR6, !UP0 ;  /* 0x000000060d06b287 */ /* 0x000fe8000c000000 */
[----:B------:R-:W-:Y:S02]  /*4ae0*/  @!UP3 UIADD3 UR4, UPT, UPT, -UR8, UR6, URZ ;  /* 0x000000060804b290 */ /* 0x000fe4000fffe1ff */
[----:B------:R-:W-:Y:S02]  /*4af0*/  @!UP3 UIADD3 UR6, UPT, UPT, UR8, -UR6, URZ ;  /* 0x800000060806b290 */ /* 0x000fe4000fffe0ff */
[----:B------:R-:W-:Y:S02]  /*4b00*/  @!UP3 UIMAD UR14, UR4, UR5, UR14 ;  /* 0x00000005040eb2a4 */ /* 0x000fe4000f8e020e */
[----:B------:R-:W-:Y:S01]  /*4b10*/  @!UP3 UIMAD UR13, UR6, UR10, UR13 ;  /* 0x0000000a060db2a4 */ /* 0x000fe2000f8e020d */
[----:B------:R-:W-:Y:S11]  /*4b20*/  BRA.U UP4, `(.L_x_77) ;  /* 0x0000000104107547 */ /* 0x000ff6000b800000 */
[----:B------:R-:W-:Y:S04]  /*4b30*/  MOV R2, UR39 ;  /* 0x0000002700027c02 */ /* 0x000fe80008000f00 */
[----:B------:R-:W-:Y:S04]  /*4b40*/  SHF.L.U32 R2, R2, 0x1f, RZ ;  /* 0x0000001f02027819 */ /* 0x000fe800000006ff */
[----:B------:R-:W3:Y:S02]  /*4b50*/  SYNCS.PHASECHK.TRANS64.TRYWAIT P1, [UR21+0x88], R2 ;  /* 0x00008802ff0075a7 */ /* 0x000ee40008021115 */
[----:B---3--:R-:W-:Y:S05]  /*4b60*/  @!P1 BRA `(.L_x_78) ;  /* 0x00000040008c9947 */ /* 0x008fea0003800000 */
.L_x_77:
[----:B------:R-:W-:Y:S05]  /*4b70*/  BRA.U !UP6, `(.L_x_79) ;  /* 0x000000010e387547 */ /* 0x000fea000b800000 */
[----:B------:R-:W-:Y:S01]  /*4b80*/  UPLOP3.LUT UP1, UPT, UPT, UPT, UP5, 0x80, 0x8 ;  /* 0x000000000008789c */ /* 0x000fe20003f2f050 */
[----:B--2---:R-:W-:Y:S01]  /*4b90*/  HFMA2 R0, -RZ, RZ, 0, 5.9604644775390625e-08 ;  /* 0x00000001ff007431 */ /* 0x004fe200000001ff */
[----:B------:R-:W2:Y:S01]  /*4ba0*/  LDCU.64 UR8, c[0x0][0x358] ;  /* 0x00006b00ff0877ac */ /* 0x000ea20008000a00 */
[----:B------:R-:W-:Y:S03]  /*4bb0*/  IMAD.MOV.U32 R52, RZ, RZ, 0x1 ;  /* 0x00000001ff347424 */ /* 0x000fe600078e00ff */
[----:B------:R-:W-:Y:S05]  /*4bc0*/  PLOP3.LUT P1, PT, PT, PT, UP1, 0x80, 0x8 ;  /* 0x000000000008781c */ /* 0x000fea0003f2f018 */
[----:B------:R-:W3:Y:S01]  /*4bd0*/  @UP1 LDCU.64 UR4, c[0x0][0x888] ;  /* 0x00011100ff0417ac */ /* 0x000ee20008000a00 */
[----:B------:R-:W-:Y:S07]  /*4be0*/  @UP1 UIMAD UR6, UR36, UR30, URZ ;  /* 0x0000001e240612a4 */ /* 0x000fee000f8e02ff */
[----:B------:R-:W-:Y:S01]  /*4bf0*/  @!P1 PRMT R52, R0, 0x7610, R52 ;  /* 0x0000761000349816 */ /* 0x000fe20000000034 */
[----:B---3--:R-:W-:Y:S06]  /*4c00*/  @UP1 UIMAD.WIDE UR4, UR6, 0x4, UR4 ;  /* 0x00000004060418a5 */ /* 0x008fec000f8e0204 */
[----:B------:R-:W-:Y:S01]  /*4c10*/  IMAD.U32 R6, RZ, RZ, UR4 ;  /* 0x00000004ff067e24 */ /* 0x000fe2000f8e00ff */
[----:B------:R-:W-:Y:S04]  /*4c20*/  MOV R7, UR5 ;  /* 0x0000000500077c02 */ /* 0x000fe80008000f00 */
[----:B------:R-:W3:Y:S01]  /*4c30*/  @!UP1 LDCU UR4, c[0x0][0x880] ;  /* 0x00011000ff0497ac */ /* 0x000ee20008000800 */
[----:B--2--5:R4:W5:Y:S02]  /*4c40*/  @P1 LDG.E R27, desc[UR8][R6.64] ;  /* 0x00000008061b1981 */ /* 0x024964000c1e1900 */
[----:B---34-:R-:W-:Y:S07]  /*4c50*/  @!P1 IMAD.U32 R27, RZ, RZ, UR4 ;  /* 0x00000004ff1b9e24 */ /* 0x018fee000f8e00ff */
.L_x_79:
[----:B-----5:R-:W-:Y:S01]  /*4c60*/  @!P0 FSETP.EQ.AND P2, PT, R27, RZ, PT ;  /* 0x000000ff1b00820b */ /* 0x020fe20003f42000 */
[----:B------:R-:W-:Y:S01]  /*4c70*/  @!UPT UIADD3 URZ, UPT, UPT, URZ, URZ, URZ ;  /* 0x000000fffffff290 */ /* 0x000fe2000fffe0ff */
[----:B------:R-:W-:Y:S11]  /*4c80*/  @!P0 BRA `(.L_x_80) ;  /* 0x0000000000148947 */ /* 0x000ff60003800000 */
[----:B------:R-:W-:Y:S02]  /*4c90*/  LOP3.LUT P0, RZ, R52, 0xff, RZ, 0xc0, !PT ;  /* 0x000000ff34ff7812 */ /* 0x000fe4000780c0ff */
[----:B------:R-:W-:Y:S04]  /*4ca0*/  PLOP3.LUT P2, PT, PT, PT, UP1, 0x80, 0x8 ;  /* 0x000000000008781c */ /* 0x000fe80003f4f018 */
[----:B------:R-:W-:Y:S07]  /*4cb0*/  PLOP3.LUT P2, PT, P2, PT, PT, 0x8, 0x80 ;  /* 0x000000000080781c */ /* 0x000fee000174e170 */
[----:B------:R-:W-:Y:S11]  /*4cc0*/  @P0 FSETP.EQ.AND P2, PT, R27, RZ, PT ;  /* 0x000000ff1b00020b */ /* 0x000ff60003f42000 */
[----:B------:R-:W-:Y:S02]  /*4cd0*/  @!UPT UIADD3 URZ, UPT, UPT, URZ, URZ, URZ ;  /* 0x000000fffffff290 */ /* 0x000fe4000fffe0ff */
.L_x_80:
[----:B------:R-:W3:Y:S01]  /*4ce0*/  SYNCS.PHASECHK.TRANS64.TRYWAIT P0, [UR21+0x60], R4 ;  /* 0x00006004ff0075a7 */ /* 0x000ee20008001115 */
[----:B------:R-:W-:Y:S04]  /*4cf0*/  ELECT P1, URZ, PT ;  /* 0x0000000000ff782f */ /* 0x000fe80003820000 */
[----:B------:R-:W-:Y:S01]  /*4d00*/  PLOP3.LUT P1, PT, P2, P1, PT, 0xf2, 0x2f ;  /* 0x00000000002f781c */ /* 0x000fe20001723e72 */
[----:B------:R-:W-:Y:S01]  /*4d10*/  @!UPT UIADD3 URZ, UPT, UPT, URZ, URZ, URZ ;  /* 0x000000fffffff290 */ /* 0x000fe2000fffe0ff */
[----:B---3--:R-:W-:Y:S11]  /*4d20*/  @!P0 BRA `(.L_x_81) ;  /* 0x0000004000348947 */ /* 0x008ff60003800000 */
.L_x_168:
[----:B--2---:R-:W-:Y:S01]  /*4d30*/  @!P1 IADD3 R2, P0, PT, R12, 0x580, RZ ;  /* 0x000005800c029810 */ /* 0x004fe20007f1e0ff */
[----:B------:R-:W-:Y:S01]  /*4d40*/  VOTEU.ALL UP0, P1 ;  /* 0x0000000000ff7886 */ /* 0x000fe20000800000 */
[----:B------:R-:W-:Y:S01]  /*4d50*/  UMOV UR6, 0x0 ;  /* 0x0000000000067882 */ /* 0x000fe20000000000 */
[----:B------:R-:W-:Y:S01]  /*4d60*/  UMOV UR7, 0x10000000 ;  /* 0x1000000000077882 */ /* 0x000fe20000000000 */
[----:B------:R-:W-:Y:S01]  /*4d70*/  @!P1 R2UR UR5, R2 ;  /* 0x00000000020592ca */ /* 0x000fe200000e0000 */
[----:B------:R-:W-:Y:S01]  /*4d80*/  @!P1 IMAD.X R0, RZ, RZ, R13, P0 ;  /* 0x000000ffff009224 */ /* 0x000fe200000e060d */
[----:B------:R-:W-:Y:S01]  /*4d90*/  @!UP0 UIADD3 UR32, UPT, UPT, UR21, 0x400, URZ ;  /* 0x0000040015208890 */ /* 0x000fe2000fffe0ff */
[----:B------:R-:W-:Y:S03]  /*4da0*/  VOTEU.ALL UP0, P1 ;  /* 0x0000000000ff7886 */ /* 0x000fe60000800000 */
[----:B------:R-:W-:Y:S01]  /*4db0*/  @!P1 R2UR UR4, R0 ;  /* 0x00000000000492ca */ /* 0x000fe200000e0000 */
[----:B------:R-:W-:Y:S06]  /*4dc0*/  @!P1 IMAD.MOV.U32 R0, RZ, RZ, 0x2000 ;  /* 0x00002000ff009424 */ /* 0x000fec00078e00ff */
[----:B------:R-:W-:Y:S06]  /*4dd0*/  IMAD.U32 R6, RZ, RZ, UR5 ;  /* 0x00000005ff067e24 */ /* 0x000fec000f8e00ff */
[----:B------:R-:W-:Y:S01]  /*4de0*/  IMAD.U32 R7, RZ, RZ, UR4 ;  /* 0x00000004ff077e24 */ /* 0x000fe2000f8e00ff */
[----:B------:R-:W-:Y:S04]  /*4df0*/  @!P1 R2UR UR4, R6 ;  /* 0x00000000060492ca */ /* 0x000fe800000e0000 */
[----:B------:R-:W-:Y:S11]  /*4e00*/  @!P1 R2UR UR5, R7 ;  /* 0x00000000070592ca */ /* 0x000ff600000e0000 */
[----:B------:R-:W-:Y:S02]  /*4e10*/  @!UPT UIADD3 URZ, UPT, UPT, URZ, URZ, URZ ;  /* 0x000000fffffff290 */ /* 0x000fe4000fffe0ff */
[----:B------:R2:W-:Y:S01]  /*4e20*/  @!UP0 UTMALDG.3D [UR32], [UR4], desc[UR6] ;  /* 0x00000620040085b4 */ /* 0x0005e20008011000 */
[----:B------:R3:W-:Y:S01]  /*4e30*/  @!P1 SYNCS.ARRIVE.TRANS64.RED.A0TR RZ, [UR21+0x40], R0 ;  /* 0x00004000ffff99a7 */ /* 0x0007e20008300415 */
[----:B--2---:R-:W-:Y:S09]  /*4e40*/  UPRMT UR4, UR47, 0x654, UR33 ;  /* 0x000006542f047896 */ /* 0x004ff20008000021 */
[----:B------:R-:W-:Y:S01]  /*4e50*/  SYNCS.ARRIVE.TRANS64.RED.A1T0 RZ, [UR4], RZ ;  /* 0x000000ffffff79a7 */ /* 0x000fe20008100404 */
[----:B------:R-:W2:Y:S02]  /*4e60*/  SYNCS.PHASECHK.TRANS64.TRYWAIT P0, [UR21+0x68], R4 ;  /* 0x00006804ff0075a7 */ /* 0x000ea40008001115 */
[----:B--23--:R-:W-:Y:S05]  /*4e70*/  @!P0 BRA `(.L_x_82) ;  /* 0x0000003c00f88947 */ /* 0x00cfea0003800000 */
.L_x_170:
[----:B------:R-:W-:Y:S01]  /*4e80*/  @!P1 IADD3 R2, P0, PT, R12, 0x580, RZ ;  /* 0x000005800c029810 */ /* 0x000fe20007f1e0ff */
[----:B------:R-:W-:Y:S01]  /*4e90*/  VOTEU.ALL UP0, P1 ;  /* 0x0000000000ff7886 */ /* 0x000fe20000800000 */
[----:B------:R-:W-:Y:S01]  /*4ea0*/  UMOV UR6, 0x0 ;  /* 0x0000000000067882 */ /* 0x000fe20000000000 */
[----:B------:R-:W-:Y:S01]  /*4eb0*/  UMOV UR7, 0x10000000 ;  /* 0x1000000000077882 */ /* 0x000fe20000000000 */
[----:B------:R-:W-:Y:S01]  /*4ec0*/  @!P1 R2UR UR5, R2 ;  /* 0x00000000020592ca */ /* 0x000fe200000e0000 */
[----:B--2---:R-:W-:Y:S01]  /*4ed0*/  @!P1 IMAD.X R0, RZ, RZ, R13, P0 ;  /* 0x000000ffff009224 */ /* 0x004fe200000e060d */
[----:B------:R-:W-:Y:S02]  /*4ee0*/  @!UP0 UIADD3 UR26, UPT, UPT, UR34, 0x20, URZ ;  /* 0x00000020221a8890 */ /* 0x000fe4000fffe0ff */
[----:B------:R-:W-:Y:S02]  /*4ef0*/  @!UP0 UIADD3 UR24, UPT, UPT, UR21, 0x2400, URZ ;  /* 0x0000240015188890 */ /* 0x000fe4000fffe0ff */
[----:B------:R-:W-:Y:S01]  /*4f00*/  @!P1 R2UR UR4, R0 ;  /* 0x00000000000492ca */ /* 0x000fe200000e0000 */
[----:B------:R-:W-:Y:S01]  /*4f10*/  VOTEU.ALL UP0, P1 ;  /* 0x0000000000ff7886 */ /* 0x000fe20000800000 */
[----:B------:R-:W-:Y:S01]  /*4f20*/  UMOV UR27, UR35 ;  /* 0x00000023001b7c82 */ /* 0x000fe20008000000 */
[----:B------:R-:W-:Y:S01]  /*4f30*/  UMOV UR28, UR36 ;  /* 0x00000024001c7c82 */ /* 0x000fe20008000000 */
[----:B------:R-:W-:Y:S03]  /*4f40*/  @!P1 IMAD.MOV.U32 R0, RZ, RZ, 0x2000 ;  /* 0x00002000ff009424 */ /* 0x000fe600078e00ff */
        /* <DEDUP_REMOVED lines=11> */
.L_x_172:
[----:B------:R-:W-:Y:S01]  /*5000*/  @!P1 IADD3 R2, P0, PT, R12, 0x580, RZ ;  /* 0x000005800c029810 */ /* 0x000fe20007f1e0ff */
[----:B------:R-:W-:Y:S01]  /*5010*/  VOTEU.ALL UP0, P1 ;  /* 0x0000000000ff7886 */ /* 0x000fe20000800000 */
[----:B------:R-:W-:Y:S01]  /*5020*/  UMOV UR6, 0x0 ;  /* 0x0000000000067882 */ /* 0x000fe20000000000 */
[----:B------:R-:W-:Y:S01]  /*5030*/  UMOV UR7, 0x10000000 ;  /* 0x1000000000077882 */ /* 0x000fe20000000000 */
[----:B------:R-:W-:Y:S01]  /*5040*/  @!P1 R2UR UR5, R2 ;  /* 0x00000000020592ca */ /* 0x000fe200000e0000 */
[----:B--2---:R-:W-:Y:S01]  /*5050*/  @!P1 IMAD.X R0, RZ, RZ, R13, P0 ;  /* 0x000000ffff009224 */ /* 0x004fe200000e060d */
[----:B------:R-:W-:Y:S01]  /*5060*/  @!UP0 UIADD3 UR18, UPT, UPT, UR34, 0x40, URZ ;  /* 0x0000004022128890 */ /* 0x000fe2000fffe0ff */
[----:B------:R-:W-:Y:S01]  /*5070*/  VIADD R10, R10, 0x1 ;  /* 0x000000010a0a7836 */ /* 0x000fe20000000000 */
        /* <DEDUP_REMOVED lines=17> */
.L_x_174:
[----:B------:R-:W-:Y:S01]  /*5190*/  @!P1 IADD3 R2, P0, PT, R12, 0x580, RZ ;  /* 0x000005800c029810 */ /* 0x000fe20007f1e0ff */
[----:B------:R-:W-:Y:S01]  /*51a0*/  VOTEU.ALL UP0, P1 ;  /* 0x0000000000ff7886 */ /* 0x000fe20000800000 */
[----:B------:R-:W-:Y:S01]  /*51b0*/  UMOV UR6, 0x0 ;  /* 0x0000000000067882 */ /* 0x000fe20000000000 */
[----:B------:R-:W-:Y:S01]  /*51c0*/  UMOV UR7, 0x10000000 ;  /* 0x1000000000077882 */ /* 0x000fe20000000000 */
[----:B------:R-:W-:Y:S01]  /*51d0*/  @!P1 R2UR UR5, R2 ;  /* 0x00000000020592ca */ /* 0x000fe200000e0000 */
[----:B--2---:R-:W-:Y:S01]  /*51e0*/  @!P1 IMAD.X R0, RZ, RZ, R13, P0 ;  /* 0x000000ffff009224 */ /* 0x004fe200000e060d */
[----:B------:R-:W-:Y:S01]  /*51f0*/  @!UP0 UIADD3 UR10, UPT, UPT, UR34, 0x60, URZ ;  /* 0x00000060220a8890 */ /* 0x000fe2000fffe0ff */
[----:B------:R-:W-:Y:S01]  /*5200*/  R2UR UR16, R54 ;  /* 0x00000000361072ca */ /* 0x000fe200000e0000 */
[----:B------:R-:W-:Y:S01]  /*5210*/  @!UP0 UIADD3 UR8, UPT, UPT, UR21, 0x6400, URZ ;  /* 0x0000640015088890 */ /* 0x000fe2000fffe0ff */
[----:B------:R-:W-:Y:S01]  /*5220*/  ISETP.NE.AND P0, PT, R10, 0x2, PT ;  /* 0x000000020a00780c */ /* 0x000fe20003f05270 */
[----:B------:R-:W-:Y:S01]  /*5230*/  @!UP0 UIADD3 UR9, UPT, UPT, UR21, 0x58, URZ ;  /* 0x0000005815098890 */ /* 0x000fe2000fffe0ff */
[----:B------:R-:W-:Y:S01]  /*5240*/  @!P1 R2UR UR4, R0 ;  /* 0x00000000000492ca */ /* 0x000fe200000e0000 */
[----:B------:R-:W-:Y:S01]  /*5250*/  VOTEU.ALL UP0, P1 ;  /* 0x0000000000ff7886 */ /* 0x000fe20000800000 */
[----:B------:R-:W-:Y:S01]  /*5260*/  UMOV UR11, UR35 ;  /* 0x00000023000b7c82 */ /* 0x000fe20008000000 */
[----:B------:R-:W-:Y:S01]  /*5270*/  UMOV UR12, UR36 ;  /* 0x00000024000c7c82 */ /* 0x000fe20008000000 */
[----:B------:R-:W-:Y:S01]  /*5280*/  SEL R0, RZ, 0x1, P0 ;  /* 0x00000001ff007807 */ /* 0x000fe20000000000 */
[----:B------:R-:W-:Y:S01]  /*5290*/  UIADD3 UR24, UPT, UPT, UR14, UR63, URZ ;  /* 0x0000003f0e187290 */ /* 0x000fe2000fffe0ff */
[----:B------:R-:W-:Y:S01]  /*52a0*/  IMAD.U32 R4, RZ, RZ, UR5 ;  /* 0x00000005ff047e24 */ /* 0x000fe2000f8e00ff */
[----:B------:R-:W-:Y:S01]  /*52b0*/  LOP3.LUT R11, R11, 0x1, RZ, 0x3c, !PT ;  /* 0x000000010b0b7812 */ /* 0x000fe200078e3cff */
[----:B------:R-:W-:Y:S01]  /*52c0*/  UMOV UR36, UR29 ;  /* 0x0000001d00247c82 */ /* 0x000fe20008000000 */
[----:B------:R-:W-:Y:S01]  /*52d0*/  LOP3.LUT R9, R9, R0, RZ, 0x3c, !PT ;  /* 0x0000000009097212 */ /* 0x000fe200078e3cff */
[----:B------:R-:W-:Y:S01]  /*52e0*/  UIADD3 UR28, UPT, UPT, UR13, UR16, URZ ;  /* 0x000000100d1c7290 */ /* 0x000fe2000fffe0ff */
[----:B------:R-:W-:Y:S01]  /*52f0*/  SEL R10, R10, RZ, P0 ;  /* 0x000000ff0a0a7207 */ /* 0x000fe20000000000 */
[----:B------:R-:W-:Y:S01]  /*5300*/  UPLOP3.LUT UP4, UPT, UPT, UPT, UPT, 0x80, 0x8 ;  /* 0x000000000008789c */ /* 0x000fe20003f8f070 */
[----:B------:R-:W-:Y:S01]  /*5310*/  IMAD.U32 R5, RZ, RZ, UR4 ;  /* 0x00000004ff057e24 */ /* 0x000fe2000f8e00ff */
[----:B------:R-:W-:Y:S04]  /*5320*/  @!P1 R2UR UR4, R4 ;  /* 0x00000000040492ca */ /* 0x000fe800000e0000 */
[----:B------:R-:W-:Y:S11]  /*5330*/  @!P1 R2UR UR5, R5 ;  /* 0x00000000050592ca */ /* 0x000ff600000e0000 */
[----:B------:R-:W-:Y:S02]  /*5340*/  @!UPT UIADD3 URZ, UPT, UPT, URZ, URZ, URZ ;  /* 0x000000fffffff290 */ /* 0x000fe4000fffe0ff */
[----:B------:R2:W-:Y:S01]  /*5350*/  @!UP0 UTMALDG.3D [UR8], [UR4], desc[UR6] ;  /* 0x00000608040085b4 */ /* 0x0005e20008011000 */
[----:B------:R2:W-:Y:S01]  /*5360*/  @!P1 SYNCS.ARRIVE.TRANS64.RED.A0TR RZ, [UR21+0x58], R3 ;  /* 0x00005803ffff99a7 */ /* 0x0005e20008300415 */
[----:B------:R-:W-:Y:S01]  /*5370*/  SYNCS.ARRIVE.TRANS64.RED.A1T0 RZ, [UR40], RZ ;  /* 0x000000ffffff79a7 */ /* 0x000fe20008100428 */
[----:B------:R-:W-:Y:S05]  /*5380*/  BRA.U UP2, `(.L_x_85) ;  /* 0xfffffff102507547 */ /* 0x000fea000b83ffff */
[----:B------:R-:W-:-:S04]  /*5390*/  SHF.L.U32 R2, R11, 0x1f, RZ ;  /* 0x0000001f0b027819 */ /* 0x000fc800000006ff */
[----:B------:R-:W3:Y:S02]  /*53a0*/  SYNCS.PHASECHK.TRANS64.TRYWAIT P0, [UR21+0x60], R2 ;  /* 0x00006002ff0075a7 */ /* 0x000ee40008001115 */
[----:B---3--:R-:W-:Y:S05]  /*53b0*/  @!P0 BRA `(.L_x_86) ;  /* 0x0000003800f08947 */ /* 0x008fea0003800000 */
.L_x_176:
[----:B------:R-:W4:Y:S02]  /*53c0*/  SYNCS.PHASECHK.TRANS64.TRYWAIT P0, [UR21+0x68], R2 ;  /* 0x00006802ff0075a7 */ /* 0x000f240008001115 */
[----:B----4-:R-:W-:Y:S05]  /*53d0*/  @!P0 BRA `(.L_x_87) ;  /* 0x0000003c00008947 */ /* 0x010fea0003800000 */
.L_x_178:
[----:B------:R-:W4:Y:S02]  /*53e0*/  SYNCS.PHASECHK.TRANS64.TRYWAIT P0, [UR21+0x70], R2 ;  /* 0x00007002ff0075a7 */ /* 0x000f240008001115 */
[----:B----4-:R-:W-:Y:S05]  /*53f0*/  @!P0 BRA `(.L_x_88) ;  /* 0x0000003c00108947 */ /* 0x010fea0003800000 */
.L_x_180:
[----:B---3--:R-:W-:-:S07]  /*5400*/  MOV R0, UR21 ;  /* 0x0000001500007c02 */ /* 0x008fce0008000f00 */
.L_x_89:
[----:B---3--:R-:W-:-:S04]  /*5410*/  SHF.L.U32 R2, R11, 0x1f, RZ ;  /* 0x0000001f0b027819 */ /* 0x008fc800000006ff */
[----:B------:R3:W4:Y:S03]  /*5420*/  SYNCS.PHASECHK.TRANS64.TRYWAIT P0, [R0+URZ+0x78], R2 ;  /* 0x00007802000075a7 */ /* 0x00072600080011ff */
[----:B----4-:R-:W-:Y:S05]  /*5430*/  @!P0 NANOSLEEP.SYNCS 0x989680 ;  /* 0x009896800000895d */ /* 0x010fea0003900000 */
[----:B------:R-:W4:Y:S02]  /*5440*/  @!P0 SYNCS.PHASECHK.TRANS64 P0, [R0+URZ+0x78], R2 ;  /* 0x00007802000085a7 */ /* 0x000f2400080010ff */
[----:B-12-4-:R-:W-:Y:S05]  /*5450*/  @P0 EXIT ;  /* 0x000000000000094d */ /* 0x016fea0003800000 */
[----:B------:R-:W-:Y:S05]  /*5460*/  BRA `(.L_x_89) ;  /* 0xfffffffc00e87947 */ /* 0x000fea000383ffff */
.L_x_74:
[----:B------:R-:W-:-:S06]  /*5470*/  UISETP.GE.AND UP0, UPT, UR18, 0x4, UPT ;  /* 0x000000041200788c */ /* 0x000fcc000bf06270 */
[----:B------:R-:W-:-:S13]  /*5480*/  PLOP3.LUT P0, PT, PT, PT, UP0, 0x80, 0x8 ;  /* 0x000000000008781c */ /* 0x000fda0003f0f008 */
[----:B-1----:R-:W-:Y:S05]  /*5490*/  @!P0 EXIT ;  /* 0x000000000000894d */ /* 0x002fea0003800000 */
[----:B------:R-:W-:Y:S01]  /*54a0*/  BAR.SYNC.DEFER_BLOCKING 0x6, 0xa0 ;  /* 0x0182800000007b1d */ /* 0x000fe20000010000 */
[C---:B------:R-:W-:Y:S01]  /*54b0*/  IMAD.SHL.U32 R6, R64.reuse, 0x20, RZ ;  /* 0x0000002040067824 */ /* 0x040fe200078e00ff */
[C---:B------:R-:W-:Y:S01]  /*54c0*/  R2P PR, R64.reuse, 0x6 ;  /* 0x0000000640007804 */ /* 0x040fe20000000000 */
[C---:B------:R-:W-:Y:S01]  /*54d0*/  IMAD.SHL.U32 R2, R64.reuse, 0x4, RZ ;  /* 0x0000000440027824 */ /* 0x040fe200078e00ff */
[----:B------:R-:W-:Y:S01]  /*54e0*/  CS2R R58, SRZ ;  /* 0x00000000003a7805 */ /* 0x000fe2000001ff00 */
[----:B------:R-:W-:Y:S01]  /*54f0*/  IMAD.U32 R23, R64, 0x10000, RZ ;  /* 0x0001000040177824 */ /* 0x000fe200078e00ff */
[----:B------:R-:W-:Y:S01]  /*5500*/  UMOV UR44, 0x400 ;  /* 0x00000400002c7882 */ /* 0x000fe20000000000 */
[----:B------:R-:W1:Y:S01]  /*5510*/  LDCU.64 UR4, c[0x0][0x890] ;  /* 0x00011200ff0477ac */ /* 0x000e620008000a00 */
[----:B------:R-:W2:Y:S01]  /*5520*/  LDC.64 R50, c[0x0][0x8b0] ;  /* 0x00022c00ff327b82 */ /* 0x000ea20000000a00 */
[----:B------:R-:W-:Y:S01]  /*5530*/  LOP3.LUT R3, R6, 0xe0, RZ, 0xc0, !PT ;  /* 0x000000e006037812 */ /* 0x000fe200078ec0ff */
[----:B------:R-:W-:Y:S01]  /*5540*/  IMAD.SHL.U32 R26, R64, 0x10, RZ ;  /* 0x00000010401a7824 */ /* 0x000fe200078e00ff */
[----:B------:R-:W-:Y:S01]  /*5550*/  ULEA UR44, UR47, UR44, 0x18 ;  /* 0x0000002c2f2c7291 */ /* 0x000fe2000f8ec0ff */
[----:B------:R-:W-:Y:S01]  /*5560*/  LOP3.LUT R6, R6, 0x100, RZ, 0xc0, !PT ;  /* 0x0000010006067812 */ /* 0x000fe200078ec0ff */
[----:B------:R-:W-:Y:S01]  /*5570*/  IMAD.MOV.U32 R63, RZ, RZ, 0x10 ;  /* 0x00000010ff3f7424 */ /* 0x000fe200078e00ff */
[----:B------:R-:W-:Y:S01]  /*5580*/  LOP3.LUT R2, R3, 0x1c, R2, 0xf8, !PT ;  /* 0x0000001c03027812 */ /* 0x000fe200078ef802 */
[----:B------:R-:W-:Y:S01]  /*5590*/  IMAD.MOV.U32 R62, RZ, RZ, 0x20 ;  /* 0x00000020ff3e7424 */ /* 0x000fe200078e00ff */
[----:B------:R-:W3:Y:S01]  /*55a0*/  LDC.64 R48, c[0x0][0x8a8] ;  /* 0x00022a00ff307b82 */ /* 0x000ee20000000a00 */
[----:B------:R-:W-:Y:S01]  /*55b0*/  SHF.R.U32.HI R3, RZ, 0x2, R64 ;  /* 0x00000002ff037819 */ /* 0x000fe20000011640 */
[----:B------:R-:W-:Y:S01]  /*55c0*/  IMAD.MOV.U32 R61, RZ, RZ, 0x1 ;  /* 0x00000001ff3d7424 */ /* 0x000fe200078e00ff */
[----:B------:R-:W-:Y:S01]  /*55d0*/  LOP3.LUT R23, R23, 0x600000, RZ, 0xc0, !PT ;  /* 0x0060000017177812 */ /* 0x000fe200078ec0ff */
[----:B------:R-:W-:Y:S01]  /*55e0*/  IMAD.MOV.U32 R22, RZ, RZ, RZ ;  /* 0x000000ffff167224 */ /* 0x000fe200078e00ff */
[----:B------:R-:W-:Y:S01]  /*55f0*/  LOP3.LUT R26, R6, 0x600, R26, 0xf8, !PT ;  /* 0x00000600061a7812 */ /* 0x000fe200078ef81a */
[----:B------:R-:W-:Y:S01]  /*5600*/  IMAD.MOV.U32 R60, RZ, RZ, RZ ;  /* 0x000000ffff3c7224 */ /* 0x000fe200078e00ff */
[----:B------:R-:W-:Y:S01]  /*5610*/  LOP3.LUT R2, R2, 0x4, R3, 0x78, !PT ;  /* 0x0000000402027812 */ /* 0x000fe200078e7803 */
[----:B------:R-:W4:Y:S01]  /*5620*/  LDS R0, [UR44+0x140] ;  /* 0x0001402cff007984 */ /* 0x000f220008000800 */
[----:B-1----:R-:W-:Y:S01]  /*5630*/  IMAD.U32 R66, RZ, RZ, UR4 ;  /* 0x00000004ff427e24 */ /* 0x002fe2000f8e00ff */
[----:B------:R-:W-:Y:S01]  /*5640*/  UIADD3 UR4, UPT, UPT, UR44, 0x400, URZ ;  /* 0x000004002c047890 */ /* 0x000fe2000fffe0ff */
[----:B------:R-:W-:Y:S01]  /*5650*/  LOP3.LUT R26, R26, R2, RZ, 0xfc, !PT ;  /* 0x000000021a1a7212 */ /* 0x000fe200078efcff */
[----:B------:R-:W-:Y:S01]  /*5660*/  IMAD.U32 R65, RZ, RZ, UR5 ;  /* 0x00000005ff417e24 */ /* 0x000fe2000f8e00ff */
[----:B------:R-:W-:Y:S01]  /*5670*/  LOP3.LUT R64, R64, 0x60, RZ, 0xc0, !PT ;  /* 0x0000006040407812 */ /* 0x000fe200078ec0ff */
[----:B------:R-:W1:Y:S01]  /*5680*/  LDCU UR60, c[0x0][0x370] ;  /* 0x00006e00ff3c77ac */ /* 0x000e620008000800 */
[----:B------:R-:W-:Y:S01]  /*5690*/  SEL R63, R63, 0xfffffff0, !P2 ;  /* 0xfffffff03f3f7807 */ /* 0x000fe20005000000 */
[----:B------:R-:W-:Y:S01]  /*56a0*/  IMAD.U32 R56, RZ, RZ, UR4 ;  /* 0x00000004ff387e24 */ /* 0x000fe2000f8e00ff */
[----:B------:R-:W-:Y:S01]  /*56b0*/  SEL R62, R62, 0xffffffe0, !P1 ;  /* 0xffffffe03e3e7807 */ /* 0x000fe20004800000 */
[----:B------:R-:W1:Y:S01]  /*56c0*/  LDCU UR43, c[0x0][0xb0c] ;  /* 0x00016180ff2b77ac */ /* 0x000e620008000800 */
[----:B------:R-:W1:Y:S01]  /*56d0*/  LDCU UR39, c[0x0][0xb30] ;  /* 0x00016600ff2777ac */ /* 0x000e620008000800 */
[----:B------:R-:W1:Y:S01]  /*56e0*/  LDCU.64 UR54, c[0x0][0x888] ;  /* 0x00011100ff3677ac */ /* 0x000e620008000a00 */
[----:B------:R-:W1:Y:S01]  /*56f0*/  LDCU.64 UR40, c[0x0][0xb28] ;  /* 0x00016500ff2877ac */ /* 0x000e620008000a00 */
[----:B------:R-:W1:Y:S01]  /*5700*/  LDCU.128 UR56, c[0x0][0xb10] ;  /* 0x00016200ff3877ac */ /* 0x000e620008000c00 */
[----:B------:R-:W1:Y:S01]  /*5710*/  LDCU UR53, c[0x0][0x374] ;  /* 0x00006e80ff3577ac */ /* 0x000e620008000800 */
[----:B------:R-:W-:Y:S01]  /*5720*/  UMOV UR52, URZ ;  /* 0x000000ff00347c82 */ /* 0x000fe20008000000 */
[----:B------:R-:W-:Y:S01]  /*5730*/  UMOV UR46, URZ ;  /* 0x000000ff002e7c82 */ /* 0x000fe20008000000 */
[----:B-1234-:R-:W-:-:S07]  /*5740*/  IMAD.IADD R23, R0, 0x1, R23 ;  /* 0x0000000100177824 */ /* 0x01efce00078e0217 */
.L_x_133:
[C---:B------:R-:W-:Y:S02]  /*5750*/  LEA R3, R58.reuse, UR44, 0x3 ;  /* 0x0000002c3a037c11 */ /* 0x040fe4000f8e18ff */
[----:B------:R-:W-:Y:S02]  /*5760*/  SHF.L.U32 R0, R59, 0x1f, RZ ;  /* 0x0000001f3b007819 */ /* 0x000fe400000006ff */
[----:B-1----:R-:W-:Y:S02]  /*5770*/  LEA R4, R58, UR44, 0x4 ;  /* 0x0000002c3a047c11 */ /* 0x002fe4000f8e20ff */
[----:B------:R-:W1:Y:S02]  /*5780*/  SYNCS.PHASECHK.TRANS64.TRYWAIT P0, [R3+URZ+0x90], R0 ;  /* 0x00009000030075a7 */ /* 0x000e6400080011ff */
[----:B-1----:R-:W-:Y:S05]  /*5790*/  @!P0 BRA `(.L_x_90) ;  /* 0x0000003800408947 */ /* 0x002fea0003800000 */
.L_x_181:
        /* <DEDUP_REMOVED lines=8> */
[----:B--2---:R-:W-:Y:S11]  /*5820*/  LOP3.LUT P0, RZ, R6, 0x1, RZ, 0xc0, !PT ;  /* 0x0000000106ff7812 */ /* 0x004ff6000780c0ff */
[----:B------:R-:W-:Y:S02]  /*5830*/  @!UPT UIADD3 URZ, UPT, UPT, URZ, URZ, URZ ;  /* 0x000000fffffff290 */ /* 0x000fe4000fffe0ff */
[----:B---3--:R-:W-:Y:S01]  /*5840*/  VOTEU.ANY UP1, P0 ;  /* 0x0000000000ff7886 */ /* 0x008fe20000020100 */
[----:B------:R-:W-:Y:S01]  /*5850*/  PLOP3.LUT P0, PT, PT, PT, UP1, 0x80, 0x8 ;  /* 0x000000000008781c */ /* 0x000fe20003f0f018 */
[----:B------:R-:W-:Y:S11]  /*5860*/  UP2UR UR62, UPR, URZ, 0x2 ;  /* 0x00000002ff3e7883 */ /* 0x000ff60008000000 */
[----:B------:R-:W-:Y:S01]  /*5870*/  @!UPT UIADD3 URZ, UPT, UPT, URZ, URZ, URZ ;  /* 0x000000fffffff290 */ /* 0x000fe2000fffe0ff */
[----:B-1----:R-:W-:Y:S02]  /*5880*/  @P0 SHF.R.U32.HI R0, RZ, 0x10, R5 ;  /* 0x00000010ff000819 */ /* 0x002fe40000011605 */
        /* <DEDUP_REMOVED lines=12> */
[----:B------:R-:W2:Y:S01]  /*5950*/  LDCU UR12, c[0x0][0xb20] ;  /* 0x00016400ff0c77ac */ /* 0x000ea20008000800 */
[----:B------:R-:W-:Y:S02]  /*5960*/  UIMAD.WIDE.U32 UR4, UR53, UR59, URZ ;  /* 0x0000003b350472a5 */ /* 0x000fe4000f8e00ff */
[----:B------:R-:W-:Y:S02]  /*5970*/  UIMAD.WIDE.U32 UR6, UR60, UR56, URZ ;  /* 0x000000383c0672a5 */ /* 0x000fe4000f8e00ff */
[----:B------:R-:W-:Y:S02]  /*5980*/  UISETP.NE.AND UP0, UPT, UR58, 0x1, UPT ;  /* 0x000000013a00788c */ /* 0x000fe4000bf05270 */
[----:B------:R-:W-:Y:S02]  /*5990*/  UIMAD.WIDE.U32 UR8, UR37, UR59, URZ ;  /* 0x0000003b250872a5 */ /* 0x000fe4000f8e00ff */
[----:B------:R-:W-:Y:S02]  /*59a0*/  UIMAD.WIDE.U32 UR10, UR38, UR56, URZ ;  /* 0x00000038260a72a5 */ /* 0x000fe4000f8e00ff */
[----:B------:R-:W-:Y:S02]  /*59b0*/  UISETP.NE.AND UP1, UPT, UR43, 0x1, UPT ;  /* 0x000000012b00788c */ /* 0x000fe4000bf25270 */
[----:B------:R-:W-:Y:S01]  /*59c0*/  UISETP.NE.AND UP2, UPT, UR42, 0x1, UPT ;  /* 0x000000012a00788c */ /* 0x000fe2000bf45270 */
[----:B------:R-:W-:Y:S02]  /*59d0*/  UMOV UR4, UR5 ;  /* 0x0000000500047c82 */ /* 0x000fe40008000000 */
[----:B--2---:R-:W-:Y:S03]  /*59e0*/  USHF.R.U32.HI UR5, URZ, UR12, UR4 ;  /* 0x0000000cff057299 */ /* 0x004fe60008011604 */
[----:B------:R-:W-:Y:S02]  /*59f0*/  UMOV UR4, UR7 ;  /* 0x0000000700047c82 */ /* 0x000fe40008000000 */
[----:B------:R-:W-:Y:S02]  /*5a00*/  USHF.R.U32.HI UR7, URZ, UR57, UR4 ;  /* 0x00000039ff077299 */ /* 0x000fe40008011604 */
[----:B------:R-:W-:Y:S02]  /*5a10*/  USEL UR4, UR53, UR5, !UP0 ;  /* 0x0000000535047287 */ /* 0x000fe4000c000000 */
[----:B------:R-:W-:Y:S01]  /*5a20*/  USEL UR7, UR60, UR7, !UP1 ;  /* 0x000000073c077287 */ /* 0x000fe2000c800000 */
[----:B------:R-:W-:Y:S01]  /*5a30*/  UMOV UR5, UR9 ;  /* 0x0000000900057c82 */ /* 0x000fe20008000000 */
[----:B------:R-:W-:Y:S02]  /*5a40*/  UIMAD.WIDE.U32 UR8, UR4, UR40, URZ ;  /* 0x00000028040872a5 */ /* 0x000fe4000f8e00ff */
[----:B------:R-:W-:Y:S03]  /*5a50*/  USHF.R.U32.HI UR6, URZ, UR12, UR5 ;  /* 0x0000000cff067299 */ /* 0x000fe60008011605 */
[----:B------:R-:W-:Y:S01]  /*5a60*/  UMOV UR5, UR11 ;  /* 0x0000000b00057c82 */ /* 0x000fe20008000000 */
[----:B------:R-:W-:Y:S02]  /*5a70*/  UIMAD.WIDE.U32 UR10, UR7, UR40, URZ ;  /* 0x00000028070a72a5 */ /* 0x000fe4000f8e00ff */
[----:B------:R-:W-:Y:S02]  /*5a80*/  USHF.R.U32.HI UR12, URZ, UR57, UR5 ;  /* 0x00000039ff0c7299 */ /* 0x000fe40008011605 */
[----:B------:R-:W-:Y:S01]  /*5a90*/  USEL UR6, UR37, UR6, !UP0 ;  /* 0x0000000625067287 */ /* 0x000fe2000c000000 */
[----:B------:R-:W-:Y:S02]  /*5aa0*/  UMOV UR5, UR9 ;  /* 0x0000000900057c82 */ /* 0x000fe40008000000 */
[----:B------:R-:W-:Y:S01]  /*5ab0*/  UMOV UR10, UR11 ;  /* 0x0000000b000a7c82 */ /* 0x000fe20008000000 */
[----:B------:R-:W-:Y:S02]  /*5ac0*/  @UP2 USHF.R.U32.HI UR4, URZ, UR41, UR5 ;  /* 0x00000029ff042299 */ /* 0x000fe40008011605 */
[----:B------:R-:W-:Y:S02]  /*5ad0*/  @UP2 USHF.R.U32.HI UR7, URZ, UR41, UR10 ;  /* 0x00000029ff072299 */ /* 0x000fe4000801160a */
[----:B------:R-:W-:Y:S02]  /*5ae0*/  UIMAD UR4, UR42, UR4, URZ ;  /* 0x000000042a0472a4 */ /* 0x000fe4000f8e02ff */
[----:B------:R-:W-:Y:S02]  /*5af0*/  UIMAD.WIDE.U32 UR10, UR6, UR40, URZ ;  /* 0x00000028060a72a5 */ /* 0x000fe4000f8e00ff */
[----:B------:R-:W-:Y:S02]  /*5b00*/  USEL UR5, UR38, UR12, !UP1 ;  /* 0x0000000c26057287 */ /* 0x000fe4000c800000 */
[----:B------:R-:W-:Y:S02]  /*5b10*/  UIMAD UR8, UR42, UR7, URZ ;  /* 0x000000072a0872a4 */ /* 0x000fe4000f8e02ff */
[----:B------:R-:W-:Y:S03]  /*5b20*/  UISETP.GE.AND UP0, UPT, UR6, UR4, UPT ;  /* 0x000000040600728c */ /* 0x000fe6000bf06270 */
[----:B------:R-:W-:Y:S01]  /*5b30*/  UMOV UR4, UR11 ;  /* 0x0000000b00047c82 */ /* 0x000fe20008000000 */
[----:B------:R-:W-:Y:S02]  /*5b40*/  UISETP.GE.OR UP0, UPT, UR5, UR8, UP0 ;  /* 0x000000080500728c */ /* 0x000fe40008706670 */
[----:B------:R-:W-:Y:S02]  /*5b50*/  USHF.R.U32.HI UR4, URZ, UR41, UR4 ;  /* 0x00000029ff047299 */ /* 0x000fe40008011604 */
[----:B------:R-:W-:Y:S02]  /*5b60*/  UIMAD.WIDE.U32 UR8, UR5, UR40, URZ ;  /* 0x00000028050872a5 */ /* 0x000fe4000f8e00ff */
[----:B------:R-:W-:Y:S02]  /*5b70*/  USEL UR11, UR6, UR4, !UP2 ;  /* 0x00000004060b7287 */ /* 0x000fe4000d000000 */
[----:B------:R-:W-:Y:S02]  /*5b80*/  UIADD3 UR8, UPT, UPT, -UR5, URZ, URZ ;  /* 0x000000ff05087290 */ /* 0x000fe4000fffe1ff */
[----:B------:R-:W-:Y:S01]  /*5b90*/  UIADD3 UR10, UPT, UPT, -UR11, URZ, URZ ;  /* 0x000000ff0b0a7290 */ /* 0x000fe2000fffe1ff */
[----:B------:R-:W-:Y:S01]  /*5ba0*/  @!UP0 UMOV UR4, UR9 ;  /* 0x0000000900048c82 */ /* 0x000fe20008000000 */
[----:B------:R-:W-:Y:S02]  /*5bb0*/  UIADD3 UR9, UPT, UPT, -UR6, URZ, URZ ;  /* 0x000000ff06097290 */ /* 0x000fe4000fffe1ff */
[----:B------:R-:W-:Y:S02]  /*5bc0*/  @!UP0 USHF.R.U32.HI UR4, URZ, UR41, UR4 ;  /* 0x00000029ff048299 */ /* 0x000fe40008011604 */
[----:B------:R-:W-:Y:S02]  /*5bd0*/  UIMAD UR10, UR42, UR10, UR6 ;  /* 0x0000000a2a0a72a4 */ /* 0x000fe4000f8e0206 */
[----:B------:R-:W-:Y:S04]  /*5be0*/  @!UP0 USEL UR4, UR5, UR4, !UP2 ;  /* 0x0000000405048287 */ /* 0x000fe8000d000000 */
[----:B------:R-:W-:Y:S02]  /*5bf0*/  @!UP0 UIMAD UR10, UR7, UR10, UR4 ;  /* 0x0000000a070a82a4 */ /* 0x000fe4000f8e0204 */
[----:B------:R-:W-:Y:S02]  /*5c00*/  @!UP0 UIADD3 UR11, UPT, UPT, UR11, -UR4, URZ ;  /* 0x800000040b0b8290 */ /* 0x000fe4000fffe0ff */
[----:B------:R-:W-:Y:S02]  /*5c10*/  UIMAD UR7, UR43, UR8, UR38 ;  /* 0x000000082b0772a4 */ /* 0x000fe4000f8e0226 */
[----:B------:R-:W-:Y:S02]  /*5c20*/  @!UP0 UIMAD UR6, UR11, UR42, UR5 ;  /* 0x0000002a0b0682a4 */ /* 0x000fe4000f8e0205 */
[----:B------:R-:W-:Y:S01]  /*5c30*/  UIMAD UR4, UR58, UR9, UR37 ;  /* 0x000000093a0472a4 */ /* 0x000fe2000f8e0225 */
[----:B------:R-:W-:Y:S02]  /*5c40*/  @!UP0 UMOV UR5, UR10 ;  /* 0x0000000a00058c82 */ /* 0x000fe40008000000 */
[----:B------:R-:W-:Y:S02]  /*5c50*/  UIMAD UR38, UR5, UR43, UR7 ;  /* 0x0000002b052672a4 */ /* 0x000fe4000f8e0207 */
[----:B------:R-:W-:Y:S11]  /*5c60*/  UIMAD UR37, UR6, UR58, UR4 ;  /* 0x0000003a062572a4 */ /* 0x000ff6000f8e0204 */
[----:B------:R-:W-:Y:S01]  /*5c70*/  @!UPT UIADD3 URZ, UPT, UPT, URZ, URZ, URZ ;  /* 0x000000fffffff290 */ /* 0x000fe2000fffe0ff */
.L_x_91:
[----:B------:R-:W-:Y:S01]  /*5c80*/  UISETP.NE.AND UP0, UPT, UR39, 0x1, UPT ;  /* 0x000000012700788c */ /* 0x000fe2000bf05270 */
[----:B------:R-:W-:Y:S01]  /*5c90*/  LOP3.LUT P0, RZ, R56, 0x3f0, RZ, 0xc0, !PT ;  /* 0x000003f038ff7812 */ /* 0x000fe2000780c0ff */
[----:B------:R-:W-:Y:S01]  /*5ca0*/  USHF.L.U32 UR50, UR24, 0x6, URZ ;  /* 0x0000000618327899 */ /* 0x000fe200080006ff */
[----:B------:R-:W-:Y:S01]  /*5cb0*/  BSSY.RECONVERGENT B6, `(.L_x_92) ;  /* 0x0000034000067945 */ /* 0x000fe20003800200 */
[----:B------:R-:W-:Y:S01]  /*5cc0*/  USHF.L.U32 UR49, UR28, 0x7, URZ ;  /* 0x000000071c317899 */ /* 0x000fe200080006ff */
[----:B------:R-:W-:Y:S06]  /*5cd0*/  IADD3 R58, PT, PT, R58, 0x1, RZ ;  /* 0x000000013a3a7810 */ /* 0x000fec0007ffe0ff */
[----:B------:R-:W2:Y:S01]  /*5ce0*/  @!UP0 LDCU.128 UR12, c[0x0][0xb10] ;  /* 0x00016200ff0c87ac */ /* 0x000ea20008000c00 */
[----:B------:R-:W3:Y:S01]  /*5cf0*/  @!UP0 LDCU UR5, c[0x0][0xb0c] ;  /* 0x00016180ff0587ac */ /* 0x000ee20008000800 */
[----:B------:R-:W4:Y:S01]  /*5d00*/  @!UP0 LDCU UR10, c[0x0][0xb20] ;  /* 0x00016400ff0a87ac */ /* 0x000f220008000800 */
[----:B--2---:R-:W-:Y:S02]  /*5d10*/  UIMAD.WIDE.U32 UR8, UR38, UR12, URZ ;  /* 0x0000000c260872a5 */ /* 0x004fe4000f8e00ff */
[----:B------:R-:W-:Y:S02]  /*5d20*/  UIMAD.WIDE.U32 UR6, UR37, UR15, URZ ;  /* 0x0000000f250672a5 */ /* 0x000fe4000f8e00ff */
[----:B------:R-:W-:Y:S03]  /*5d30*/  @!UP0 UISETP.NE.AND UP1, UPT, UR14, 0x1, UPT ;  /* 0x000000010e00888c */ /* 0x000fe6000bf25270 */
[----:B------:R-:W-:Y:S01]  /*5d40*/  @!UP0 UMOV UR4, UR9 ;  /* 0x0000000900048c82 */ /* 0x000fe20008000000 */
[----:B---3--:R-:W-:Y:S02]  /*5d50*/  @!UP0 UISETP.NE.AND UP2, UPT, UR5, 0x1, UPT ;  /* 0x000000010500888c */ /* 0x008fe4000bf45270 */
[----:B------:R-:W-:Y:S01]  /*5d60*/  @!UP0 USHF.R.U32.HI UR4, URZ, UR13, UR4 ;  /* 0x0000000dff048299 */ /* 0x000fe20008011604 */
[----:B------:R-:W-:Y:S02]  /*5d70*/  @!UP0 UMOV UR6, UR7 ;  /* 0x0000000700068c82 */ /* 0x000fe40008000000 */
[----:B----4-:R-:W-:Y:S02]  /*5d80*/  @!UP0 USHF.R.U32.HI UR6, URZ, UR10, UR6 ;  /* 0x0000000aff068299 */ /* 0x010fe40008011606 */
[----:B------:R-:W-:Y:S02]  /*5d90*/  @!UP0 USEL UR7, UR38, UR4, !UP2 ;  /* 0x0000000426078287 */ /* 0x000fe4000d000000 */
[----:B------:R-:W-:Y:S04]  /*5da0*/  @!UP0 USEL UR6, UR37, UR6, !UP1 ;  /* 0x0000000625068287 */ /* 0x000fe8000c800000 */
[----:B------:R-:W-:Y:S02]  /*5db0*/  @!UP0 UIADD3 UR4, UPT, UPT, -UR7, UR6, URZ ;  /* 0x0000000607048290 */ /* 0x000fe4000fffe1ff */
[----:B------:R-:W-:Y:S02]  /*5dc0*/  @!UP0 UIADD3 UR6, UPT, UPT, UR7, -UR6, URZ ;  /* 0x8000000607068290 */ /* 0x000fe4000fffe0ff */
[----:B------:R-:W-:Y:S02]  /*5dd0*/  @!UP0 UIMAD UR38, UR4, UR5, UR38 ;  /* 0x00000005042682a4 */ /* 0x000fe4000f8e0226 */
[----:B------:R-:W-:Y:S01]  /*5de0*/  @!UP0 UIMAD UR37, UR6, UR14, UR37 ;  /* 0x0000000e062582a4 */ /* 0x000fe2000f8e0225 */
[----:B------:R-:W-:Y:S11]  /*5df0*/  @!P0 BRA `(.L_x_93) ;  /* 0x00000000007c8947 */ /* 0x000ff60003800000 */
[----:B------:R-:W2:Y:S01]  /*5e00*/  LDCU.64 UR8, c[0x4][0x80] ;  /* 0x01001000ff0877ac */ /* 0x000ea20008000a00 */
[----:B------:R-:W-:Y:S01]  /*5e10*/  MOV R2, 0x0 ;  /* 0x0000000000027802 */ /* 0x000fe20000000f00 */
[----:B------:R-:W-:Y:S02]  /*5e20*/  HFMA2 R12, -RZ, RZ, 0, 5.9604644775390625e-08 ;  /* 0x00000001ff0c7431 */ /* 0x000fe400000001ff */
[----:B------:R-:W-:Y:S01]  /*5e30*/  IMAD.MOV.U32 R8, RZ, RZ, 0x70 ;  /* 0x00000070ff087424 */ /* 0x000fe200078e00ff */
[----:B------:R3:W4:Y:S01]  /*5e40*/  LDC.64 R14, c[0x4][R2] ;  /* 0x01000000020e7b82 */ /* 0x0007220000000a00 */
[----:B------:R-:W1:Y:S01]  /*5e50*/  LDCU.64 UR6, c[0x4][0x88] ;  /* 0x01001100ff0677ac */ /* 0x000e620008000a00 */
[----:B------:R-:W-:Y:S01]  /*5e60*/  IMAD.MOV.U32 R13, RZ, RZ, RZ ;  /* 0x000000ffff0d7224 */ /* 0x000fe200078e00ff */
[----:B------:R-:W1:Y:S01]  /*5e70*/  LDCU.64 UR4, c[0x4][0x8] ;  /* 0x01000100ff0477ac */ /* 0x000e620008000a00 */
[----:B--2---:R-:W-:Y:S01]  /*5e80*/  MOV R5, UR9 ;  /* 0x0000000900057c02 */ /* 0x004fe20008000f00 */
[----:B------:R-:W-:Y:S01]  /*5e90*/  IMAD.U32 R4, RZ, RZ, UR8 ;  /* 0x00000008ff047e24 */ /* 0x000fe2000f8e00ff */
[----:B-1----:R-:W-:Y:S01]  /*5ea0*/  MOV R7, UR7 ;  /* 0x0000000700077c02 */ /* 0x002fe20008000f00 */
[----:B------:R-:W-:Y:S01]  /*5eb0*/  IMAD.U32 R6, RZ, RZ, UR6 ;  /* 0x00000006ff067e24 */ /* 0x000fe2000f8e00ff */
[----:B------:R-:W-:Y:S01]  /*5ec0*/  MOV R11, UR5 ;  /* 0x00000005000b7c02 */ /* 0x000fe20008000f00 */
[----:B------:R-:W-:Y:S02]  /*5ed0*/  IMAD.U32 R10, RZ, RZ, UR4 ;  /* 0x00000004ff0a7e24 */ /* 0x000fe4000f8e00ff */
[----:B------:R-:W-:Y:S07]  /*5ee0*/  LEPC R20, `(.L_x_94) ;  /* 0x000000001014794e */ /* 0x000fee0000000000 */
[----:B---345:R-:W-:Y:S05]  /*5ef0*/  CALL.ABS.NOINC R14 ;  /* 0x000000000e007343 */ /* 0x038fea0003c00000 */
.L_x_94:
[----:B------:R-:W1:Y:S01]  /*5f00*/  LDCU.64 UR8, c[0x4][0x80] ;  /* 0x01001000ff0877ac */ /* 0x000e620008000a00 */
[----:B------:R-:W2:Y:S01]  /*5f10*/  LDC.64 R2, c[0x4][R2] ;  /* 0x0100000002027b82 */ /* 0x000ea20000000a00 */
[----:B------:R-:W-:Y:S02]  /*5f20*/  HFMA2 R12, -RZ, RZ, 0, 5.9604644775390625e-08 ;  /* 0x00000001ff0c7431 */ /* 0x000fe400000001ff */
[----:B------:R-:W-:Y:S02]  /*5f30*/  IMAD.MOV.U32 R8, RZ, RZ, 0x70 ;  /* 0x00000070ff087424 */ /* 0x000fe400078e00ff */
[----:B------:R-:W-:Y:S01]  /*5f40*/  IMAD.MOV.U32 R13, RZ, RZ, RZ ;  /* 0x000000ffff0d7224 */ /* 0x000fe200078e00ff */
[----:B------:R-:W3:Y:S01]  /*5f50*/  LDCU.64 UR6, c[0x4][0x88] ;  /* 0x01001100ff0677ac */ /* 0x000ee20008000a00 */
[----:B------:R-:W4:Y:S01]  /*5f60*/  LDCU.64 UR4, c[0x4][0x8] ;  /* 0x01000100ff0477ac */ /* 0x000f220008000a00 */
[----:B-1----:R-:W-:Y:S02]  /*5f70*/  MOV R4, UR8 ;  /* 0x0000000800047c02 */ /* 0x002fe40008000f00 */
[----:B------:R-:W-:Y:S02]  /*5f80*/  MOV R5, UR9 ;  /* 0x0000000900057c02 */ /* 0x000fe40008000f00 */
[----:B---3--:R-:W-:Y:S01]  /*5f90*/  MOV R7, UR7 ;  /* 0x0000000700077c02 */ /* 0x008fe20008000f00 */
[----:B------:R-:W-:Y:S01]  /*5fa0*/  IMAD.U32 R6, RZ, RZ, UR6 ;  /* 0x00000006ff067e24 */ /* 0x000fe2000f8e00ff */
[----:B----4-:R-:W-:Y:S01]  /*5fb0*/  MOV R11, UR5 ;  /* 0x00000005000b7c02 */ /* 0x010fe20008000f00 */
[----:B------:R-:W-:Y:S02]  /*5fc0*/  IMAD.U32 R10, RZ, RZ, UR4 ;  /* 0x00000004ff0a7e24 */ /* 0x000fe4000f8e00ff */
[----:B------:R-:W-:Y:S07]  /*5fd0*/  LEPC R20, `(.L_x_93) ;  /* 0x000000001014794e */ /* 0x000fee0000000000 */
[----:B--2---:R-:W-:Y:S05]  /*5fe0*/  CALL.ABS.NOINC R2 ;  /* 0x0000000002007343 */ /* 0x004fea0003c00000 */
.L_x_93:
[----:B------:R-:W-:Y:S05]  /*5ff0*/  BSYNC.RECONVERGENT B6 ;  /* 0x0000000000067941 */ /* 0x000fea0003800200 */
.L_x_92:
[----:B------:R-:W-:Y:S02]  /*6000*/  R2UR UR6, R55 ;  /* 0x00000000370672ca */ /* 0x000fe400000e0000 */
[----:B------:R-:W-:Y:S02]  /*6010*/  R2UR UR5, R66 ;  /* 0x00000000420572ca */ /* 0x000fe400000e0000 */
[----:B------:R-:W-:Y:S02]  /*6020*/  R2UR UR4, R65 ;  /* 0x00000000410472ca */ /* 0x000fe400000e0000 */
[----:B------:R-:W-:Y:S02]  /*6030*/  ISETP.NE.U32.AND P4, PT, R50, RZ, PT ;  /* 0x000000ff3200720c */ /* 0x000fe40003f85070 */
[----:B------:R-:W-:Y:S02]  /*6040*/  ISETP.NE.U32.AND P2, PT, RZ, UR54, PT ;  /* 0x00000036ff007c0c */ /* 0x000fe4000bf45070 */
[----:B------:R-:W-:Y:S02]  /*6050*/  ISETP.NE.AND.EX P4, PT, R51, RZ, PT, P4 ;  /* 0x000000ff3300720c */ /* 0x000fe40003f85340 */
[----:B------:R-:W-:Y:S01]  /*6060*/  ISETP.NE.AND.EX P2, PT, RZ, UR55, PT, P2 ;  /* 0x00000037ff007c0c */ /* 0x000fe2000bf45320 */
[----:B------:R-:W-:Y:S02]  /*6070*/  UISETP.NE.AND UP2, UPT, UR6, URZ, UPT ;  /* 0x000000ff0600728c */ /* 0x000fe4000bf45270 */
[----:B------:R-:W-:Y:S04]  /*6080*/  UISETP.NE.U32.AND UP0, UPT, UR5, URZ, UPT ;  /* 0x000000ff0500728c */ /* 0x000fe8000bf05070 */
[----:B------:R-:W-:Y:S01]  /*6090*/  UISETP.NE.AND.EX UP1, UPT, UR4, URZ, UPT, UP0 ;  /* 0x000000ff0400728c */ /* 0x000fe2000bf25300 */
[----:B------:R-:W-:Y:S01]  /*60a0*/  PLOP3.LUT P1, PT, PT, PT, UP2, 0x80, 0x8 ;  /* 0x000000000008781c */ /* 0x000fe20003f2f028 */
[----:B------:R-:W-:Y:S03]  /*60b0*/  UPLOP3.LUT UP0, UPT, UPT, UPT, UPT, 0x40, 0x4 ;  /* 0x000000000004789c */ /* 0x000fe60003f0e870 */
[----:B------:R-:W-:Y:S06]  /*60c0*/  @UP2 UPLOP3.LUT UP0, UPT, UPT, UPT, UP1, 0x80, 0x8 ;  /* 0x000000000008289c */ /* 0x000fec0003f0f010 */
[----:B------:R-:W-:Y:S01]  /*60d0*/  PLOP3.LUT P0, PT, PT, PT, UP0, 0x80, 0x8 ;  /* 0x000000000008781c */ /* 0x000fe20003f0f008 */
[----:B------:R-:W-:Y:S01]  /*60e0*/  @!UPT UIADD3 URZ, UPT, UPT, URZ, URZ, URZ ;  /* 0x000000fffffff290 */ /* 0x000fe2000fffe0ff */
[----:B------:R-:W-:Y:S11]  /*60f0*/  BRA.U !UP1, `(.L_x_95) ;  /* 0x0000000109407547 */ /* 0x000ff6000b800000 */
[----:B------:R-:W-:Y:S01]  /*6100*/  UISETP.NE.U32.AND UP0, UPT, UR54, URZ, UPT ;  /* 0x000000ff3600728c */ /* 0x000fe2000bf05070 */
[----:B------:R-:W-:Y:S01]  /*6110*/  R2UR UR6, R66 ;  /* 0x00000000420672ca */ /* 0x000fe200000e0000 */
[----:B------:R-:W2:Y:S01]  /*6120*/  LDCU.64 UR8, c[0x0][0x358] ;  /* 0x00006b00ff0877ac */ /* 0x000ea20008000a00 */
[----:B------:R-:W-:Y:S02]  /*6130*/  HFMA2 R52, -RZ, RZ, 0, 5.9604644775390625e-08 ;  /* 0x00000001ff347431 */ /* 0x000fe400000001ff */
[----:B-1----:R-:W-:Y:S01]  /*6140*/  IMAD.MOV.U32 R0, RZ, RZ, 0x1 ;  /* 0x00000001ff007424 */ /* 0x002fe200078e00ff */
[----:B------:R-:W-:Y:S06]  /*6150*/  UISETP.NE.AND.EX UP0, UPT, UR55, URZ, UPT, UP0 ;  /* 0x000000ff3700728c */ /* 0x000fec000bf05300 */
[----:B------:R-:W-:Y:S05]  /*6160*/  PLOP3.LUT P3, PT, PT, PT, UP0, 0x80, 0x8 ;  /* 0x000000000008781c */ /* 0x000fea0003f6f008 */
[----:B------:R-:W1:Y:S01]  /*6170*/  @UP0 LDCU.64 UR4, c[0x0][0x888] ;  /* 0x00011100ff0407ac */ /* 0x000e620008000a00 */
[----:B------:R-:W-:Y:S07]  /*6180*/  @UP0 UIMAD UR6, UR36, UR6, URZ ;  /* 0x00000006240602a4 */ /* 0x000fee000f8e02ff */
[----:B------:R-:W-:Y:S01]  /*6190*/  @!P3 PRMT R52, R0, 0x7610, R52 ;  /* 0x000076100034b816 */ /* 0x000fe20000000034 */
[----:B-1----:R-:W-:Y:S06]  /*61a0*/  @UP0 UIMAD.WIDE UR4, UR6, 0x4, UR4 ;  /* 0x00000004060408a5 */ /* 0x002fec000f8e0204 */
[----:B------:R-:W-:Y:S02]  /*61b0*/  IMAD.U32 R2, RZ, RZ, UR4 ;  /* 0x00000004ff027e24 */ /* 0x000fe4000f8e00ff */
[----:B------:R-:W-:Y:S03]  /*61c0*/  IMAD.U32 R3, RZ, RZ, UR5 ;  /* 0x00000005ff037e24 */ /* 0x000fe6000f8e00ff */
[----:B------:R-:W1:Y:S02]  /*61d0*/  @!UP0 LDCU UR4, c[0x0][0x880] ;  /* 0x00011000ff0487ac */ /* 0x000e640008000800 */
[----:B--2--5:R2:W5:Y:S02]  /*61e0*/  @P3 LDG.E R27, desc[UR8][R2.64] ;  /* 0x00000008021b3981 */ /* 0x024564000c1e1900 */
[----:B-12---:R-:W-:Y:S02]  /*61f0*/  @!P3 MOV R27, UR4 ;  /* 0x00000004001bbc02 */ /* 0x006fe40008000f00 */
.L_x_95:
[----:B------:R-:W-:Y:S05]  /*6200*/  @!P4 BRA `(.L_x_96) ;  /* 0x000000000024c947 */ /* 0x000fea0003800000 */
[----:B------:R-:W-:Y:S01]  /*6210*/  ISETP.NE.U32.AND P3, PT, R48, RZ, PT ;  /* 0x000000ff3000720c */ /* 0x000fe20003f65070 */
[----:B------:R-:W2:Y:S03]  /*6220*/  LDCU.64 UR4, c[0x0][0x358] ;  /* 0x00006b00ff0477ac */ /* 0x000ea60008000a00 */
[----:B------:R-:W-:Y:S11]  /*6230*/  ISETP.NE.AND.EX P3, PT, R49, RZ, PT, P3 ;  /* 0x000000ff3100720c */ /* 0x000ff60003f65330 */
[----:B------:R-:W-:Y:S02]  /*6240*/  @!UPT UIADD3 URZ, UPT, UPT, URZ, URZ, URZ ;  /* 0x000000fffffff290 */ /* 0x000fe4000fffe0ff */
[----:B------:R-:W3:Y:S01]  /*6250*/  @P3 LDC.64 R2, c[0x0][0x8a8] ;  /* 0x00022a00ff023b82 */ /* 0x000ee20000000a00 */
[----:B-1----:R-:W-:Y:S04]  /*6260*/  @P3 IMAD R0, R50, UR36, RZ ;  /* 0x0000002432003c24 */ /* 0x002fe8000f8e02ff */
[----:B---3--:R-:W-:Y:S05]  /*6270*/  @P3 IMAD.WIDE R2, R0, 0x4, R2 ;  /* 0x0000000400023825 */ /* 0x008fea00078e0202 */
[----:B--2--5:R2:W5:Y:S02]  /*6280*/  @P3 LDG.E R24, desc[UR4][R2.64] ;  /* 0x0000000402183981 */ /* 0x024564000c1e1900 */
[----:B--2---:R-:W3:Y:S02]  /*6290*/  @!P3 LDC R24, c[0x0][0x8a0] ;  /* 0x00022800ff18bb82 */ /* 0x004ee40000000800 */
.L_x_96:
[----:B-----5:R-:W-:Y:S01]  /*62a0*/  FSETP.NEU.AND P3, PT, R27, RZ, PT ;  /* 0x000000ff1b00720b */ /* 0x020fe20003f6d000 */
[----:B------:R-:W-:Y:S01]  /*62b0*/  IMAD.SHL.U32 R75, R26, 0x4, RZ ;  /* 0x000000041a4b7824 */ /* 0x000fe200078e00ff */
[----:B------:R-:W-:Y:S01]  /*62c0*/  SEL R4, RZ, 0xffffffff, P2 ;  /* 0xffffffffff047807 */ /* 0x000fe20001000000 */
[----:B------:R-:W-:Y:S01]  /*62d0*/  BSSY B1, `(.L_x_97) ;  /* 0x0000044000017945 */ /* 0x000fe20003800000 */
[----:B------:R-:W-:Y:S01]  /*62e0*/  @P1 LOP3.LUT P2, RZ, R52, 0xff, RZ, 0xc0, !PT ;  /* 0x000000ff34ff1812 */ /* 0x000fe2000784c0ff */
[----:B------:R-:W-:Y:S01]  /*62f0*/  VIADD R70, R75, UR44 ;  /* 0x0000002c4b467c36 */ /* 0x000fe20008000000 */
[----:B-1----:R-:W-:Y:S01]  /*6300*/  @P1 SEL R0, RZ, 0xffffffff, P3 ;  /* 0xffffffffff001807 */ /* 0x002fe20001800000 */
[----:B------:R-:W-:Y:S01]  /*6310*/  IMAD.MOV.U32 R76, RZ, RZ, 0x1 ;  /* 0x00000001ff4c7424 */ /* 0x000fe200078e00ff */
[----:B------:R-:W-:Y:S01]  /*6320*/  LOP3.LUT R61, R61, 0x1, RZ, 0x3c, !PT ;  /* 0x000000013d3d7812 */ /* 0x000fe200078e3cff */
[----:B------:R-:W-:Y:S01]  /*6330*/  IMAD.MOV.U32 R74, RZ, RZ, RZ ;  /* 0x000000ffff4a7224 */ /* 0x000fe200078e00ff */
[----:B------:R-:W-:Y:S02]  /*6340*/  @P0 SEL R0, R4, R0, !P2 ;  /* 0x0000000004000207 */ /* 0x000fe40005000000 */
[----:B------:R-:W-:Y:S02]  /*6350*/  CS2R R46, SRZ ;  /* 0x00000000002e7805 */ /* 0x000fe4000001ff00 */
[----:B------:R-:W-:Y:S02]  /*6360*/  LEA R72, R22, UR44, 0x3 ;  /* 0x0000002c16487c11 */ /* 0x000fe4000f8e18ff */
[----:B------:R-:W-:Y:S02]  /*6370*/  CS2R R44, SRZ ;  /* 0x00000000002c7805 */ /* 0x000fe4000001ff00 */
[----:B------:R-:W-:Y:S02]  /*6380*/  @P1 LOP3.LUT R0, R0, 0x1, RZ, 0xc0, !PT ;  /* 0x0000000100001812 */ /* 0x000fe400078ec0ff */
[----:B------:R-:W-:Y:S02]  /*6390*/  CS2R R42, SRZ ;  /* 0x00000000002a7805 */ /* 0x000fe4000001ff00 */
[----:B------:R-:W-:Y:S02]  /*63a0*/  SHF.L.U32 R2, R60, 0x1f, RZ ;  /* 0x0000001f3c027819 */ /* 0x000fe400000006ff */
[----:B------:R-:W-:Y:S02]  /*63b0*/  CS2R R40, SRZ ;  /* 0x0000000000287805 */ /* 0x000fe4000001ff00 */
[----:B------:R-:W-:Y:S02]  /*63c0*/  ISETP.NE.U32.OR P6, PT, R0, 0x1, !P1 ;  /* 0x000000010000780c */ /* 0x000fe40004fc5470 */
[----:B------:R-:W-:Y:S02]  /*63d0*/  CS2R R38, SRZ ;  /* 0x0000000000267805 */ /* 0x000fe4000001ff00 */
[----:B------:R-:W-:Y:S02]  /*63e0*/  PLOP3.LUT P2, PT, PT, PT, UP1, 0x80, 0x8 ;  /* 0x000000000008781c */ /* 0x000fe40003f4f018 */
[----:B------:R-:W-:Y:S02]  /*63f0*/  CS2R R36, SRZ ;  /* 0x0000000000247805 */ /* 0x000fe4000001ff00 */
[----:B------:R-:W-:Y:S02]  /*6400*/  LEA.HI R25, R22, R22, RZ, 0x1 ;  /* 0x0000001616197211 */ /* 0x000fe400078f08ff */
[----:B------:R-:W-:Y:S02]  /*6410*/  CS2R R34, SRZ ;  /* 0x0000000000227805 */ /* 0x000fe4000001ff00 */
[----:B------:R-:W-:Y:S02]  /*6420*/  LOP3.LUT P4, R57, R52, 0xff, RZ, 0xc0, !PT ;  /* 0x000000ff34397812 */ /* 0x000fe4000788c0ff */
[----:B------:R-:W-:Y:S02]  /*6430*/  CS2R R32, SRZ ;  /* 0x0000000000207805 */ /* 0x000fe4000001ff00 */
[----:B------:R-:W-:Y:S01]  /*6440*/  SEL R3, RZ, 0xffffffff, P3 ;  /* 0xffffffffff037807 */ /* 0x000fe20001800000 */
[----:B------:R-:W-:Y:S01]  /*6450*/  VIADD R69, R70, 0x400 ;  /* 0x0000040046457836 */ /* 0x000fe20000000000 */
[----:B------:R-:W-:Y:S01]  /*6460*/  P2R R67, PR, RZ, 0x40 ;  /* 0x00000040ff437803 */ /* 0x000fe20000000000 */
[----:B------:R-:W-:Y:S01]  /*6470*/  IMAD.IADD R68, R62, 0x1, R70 ;  /* 0x000000013e447824 */ /* 0x000fe200078e0246 */
[----:B------:R-:W-:Y:S02]  /*6480*/  @P6 SHF.L.U32 R0, R61, 0x1f, RZ ;  /* 0x0000001f3d006819 */ /* 0x000fe400000006ff */
[----:B------:R-:W-:Y:S02]  /*6490*/  @P2 SEL R3, R4, R3, !P4 ;  /* 0x0000000304032207 */ /* 0x000fe40006000000 */
[----:B------:R1:W2:Y:S02]  /*64a0*/  @P6 SYNCS.PHASECHK.TRANS64.TRYWAIT P1, [UR44+0x40], R0 ;  /* 0x00004000ff0065a7 */ /* 0x0002a4000802112c */
[----:B------:R-:W-:Y:S04]  /*64b0*/  LOP3.LUT R3, R3, 0x1, RZ, 0xc0, !PT ;  /* 0x0000000103037812 */ /* 0x000fe800078ec0ff */
[----:B------:R-:W-:Y:S04]  /*64c0*/  ISETP.NE.U32.AND P5, PT, R3, 0x1, PT ;  /* 0x000000010300780c */ /* 0x000fe80003fa5070 */
[----:B------:R-:W-:Y:S01]  /*64d0*/  P2R R77, PR, RZ, 0x20 ;  /* 0x00000020ff4d7803 */ /* 0x000fe20000000000 */
[----:B------:R4:W3:Y:S01]  /*64e0*/  SYNCS.PHASECHK.TRANS64.TRYWAIT P0, [R72+URZ+0xb0], R2 ;  /* 0x0000b002480075a7 */ /* 0x0008e200080011ff */
[C---:B-1----:R-:W-:Y:S01]  /*64f0*/  IMAD.SHL.U32 R0, R25.reuse, 0x40, RZ ;  /* 0x0000004019007824 */ /* 0x042fe200078e00ff */
[----:B------:R-:W-:Y:S04]  /*6500*/  LOP3.LUT R25, R25, 0xffe, RZ, 0xc0, !PT ;  /* 0x00000ffe19197812 */ /* 0x000fe800078ec0ff */
[----:B------:R-:W-:Y:S01]  /*6510*/  LOP3.LUT R0, R0, 0xffffff80, RZ, 0xc0, !PT ;  /* 0xffffff8000007812 */ /* 0x000fe200078ec0ff */
[----:B------:R-:W-:Y:S04]  /*6520*/  IMAD.IADD R25, R22, 0x1, -R25 ;  /* 0x0000000116197824 */ /* 0x000fe800078e0a19 */
[----:B------:R-:W-:Y:S04]  /*6530*/  IMAD.IADD R0, R23, 0x1, R0 ;  /* 0x0000000117007824 */ /* 0x000fe800078e0200 */
[----:B------:R-:W-:Y:S01]  /*6540*/  IMAD R25, R25, 0x100000, R0 ;  /* 0x0010000019197824 */ /* 0x000fe200078e0200 */
[----:B--2---:R-:W-:Y:S01]  /*6550*/  @P6 SEL R76, RZ, 0x1, !P1 ;  /* 0x00000001ff4c6807 */ /* 0x004fe20004800000 */
[----:B----4-:R-:W-:Y:S06]  /*6560*/  @!P6 BRA `(.L_x_98) ;  /* 0x000000000068e947 */ /* 0x010fec0003800000 */
[C---:B------:R-:W-:Y:S01]  /*6570*/  @P5 IMAD R5, R63.reuse, 0x4, R69 ;  /* 0x000000043f055824 */ /* 0x040fe200078e0245 */
[----:B------:R-:W-:Y:S01]  /*6580*/  ISETP.NE.AND P1, PT, R76, RZ, PT ;  /* 0x000000ff4c00720c */ /* 0x000fe20003f25270 */
[----:B------:R-:W-:Y:S01]  /*6590*/  @P5 IMAD R4, R63, 0x4, R70 ;  /* 0x000000043f045824 */ /* 0x000fe200078e0246 */
[----:B------:R-:W-:Y:S01]  /*65a0*/  BSSY B0, `(.L_x_99) ;  /* 0x000000e000007945 */ /* 0x000fe20003800000 */
[----:B------:R-:W-:Y:S01]  /*65b0*/  IMAD.MOV.U32 R46, RZ, RZ, RZ ;  /* 0x000000ffff2e7224 */ /* 0x000fe200078e00ff */
[----:B------:R-:W-:Y:S01]  /*65c0*/  CS2R R42, SRZ ;  /* 0x00000000002a7805 */ /* 0x000fe2000001ff00 */
[----:B------:R-:W-:Y:S01]  /*65d0*/  @P5 IMAD.IADD R5, R62, 0x1, R5 ;  /* 0x000000013e055824 */ /* 0x000fe200078e0205 */
[----:B------:R-:W-:Y:S02]  /*65e0*/  CS2R R40, SRZ ;  /* 0x0000000000287805 */ /* 0x000fe4000001ff00 */
[----:B------:R-:W-:Y:S02]  /*65f0*/  CS2R R44, SRZ ;  /* 0x00000000002c7805 */ /* 0x000fe4000001ff00 */
[----:B------:R-:W-:Y:S02]  /*6600*/  CS2R R34, SRZ ;  /* 0x0000000000227805 */ /* 0x000fe4000001ff00 */
[----:B------:R-:W-:Y:S02]  /*6610*/  CS2R R32, SRZ ;  /* 0x0000000000207805 */ /* 0x000fe4000001ff00 */
[----:B------:R-:W-:Y:S02]  /*6620*/  CS2R R38, SRZ ;  /* 0x0000000000267805 */ /* 0x000fe4000001ff00 */
[----:B------:R-:W-:Y:S01]  /*6630*/  CS2R R36, SRZ ;  /* 0x0000000000247805 */ /* 0x000fe2000001ff00 */
[----:B------:R-:W-:Y:S06]  /*6640*/  @P1 BRA `(.L_x_100) ;  /* 0x00000000000c1947 */ /* 0x000fec0003800000 */
[----:B------:R-:W-:Y:S04]  /*6650*/  SHF.L.U32 R3, R61, 0x1f, RZ ;  /* 0x0000001f3d037819 */ /* 0x000fe800000006ff */
[----:B------:R-:W1:Y:S02]  /*6660*/  SYNCS.PHASECHK.TRANS64.TRYWAIT P1, [UR44+0x40], R3 ;  /* 0x00004003ff0075a7 */ /* 0x000e64000802112c */
[----:B-1----:R-:W-:Y:S05]  /*6670*/  @!P1 BRA `(.L_x_101) ;  /* 0x00000028009c9947 */ /* 0x002fea0003800000 */
.L_x_100:
[----:B------:R-:W-:Y:S05]  /*6680*/  BSYNC B0 ;  /* 0x0000000000007941 */ /* 0x000fea0003800000 */
.L_x_99:
[----:B------:R-:W-:Y:S01]  /*6690*/  ISETP.NE.AND P1, PT, R77, RZ, PT ;  /* 0x000000ff4d00720c */ /* 0x000fe20003f25270 */
[----:B------:R-:W-:Y:S11]  /*66a0*/  HFMA2 R74, -RZ, RZ, 0, 5.9604644775390625e-08 ;  /* 0x00000001ff4a7431 */ /* 0x000ff600000001ff */
[----:B------:R-:W-:Y:S01]  /*66b0*/  @!UPT UIADD3 URZ, UPT, UPT, URZ, URZ, URZ ;  /* 0x000000fffffff290 */ /* 0x000fe2000fffe0ff */
[----:B------:R-:W-:Y:S05]  /*66c0*/  @P1 WARPSYNC.ALL ;  /* 0x0000000000001948 */ /* 0x000fea0003800000 */
[----:B------:R2:W4:Y:S04]  /*66d0*/  @P1 LDSM.16.M88.4 R40, [R4+0x400] ;  /* 0x000400000428183b */ /* 0x0005280000000200 */
[----:B------:R2:W1:Y:S04]  /*66e0*/  @P1 LDSM.16.M88.4 R44, [R5] ;  /* 0x00000000052c183b */ /* 0x0004680000000200 */
[----:B------:R2:W1:Y:S04]  /*66f0*/  @P1 LDSM.16.M88.4 R32, [R75+UR44+0x400] ;  /* 0x0004002c4b20183b */ /* 0x0004680008000200 */
[----:B------:R2:W1:Y:S02]  /*6700*/  @P1 LDSM.16.M88.4 R36, [R68+0x400] ;  /* 0x000400004424183b */ /* 0x0004640000000200 */
.L_x_98:
[----:B------:R-:W-:Y:S05]  /*6710*/  BSYNC B1 ;  /* 0x0000000000017941 */ /* 0x000fea0003800000 */
.L_x_97:
[----:B-1----:R-:W-:Y:S04]  /*6720*/  SHF.R.U32.HI R0, RZ, 0x15, R25 ;  /* 0x00000015ff007819 */ /* 0x002fe80000011619 */
[----:B------:R-:W-:Y:S01]  /*6730*/  LOP3.LUT P1, RZ, R0, 0x3, R53, 0x48, !PT ;  /* 0x0000000300ff7812 */ /* 0x000fe20007824835 */
[----:B------:R-:W-:Y:S01]  /*6740*/  @!UPT UIADD3 URZ, UPT, UPT, URZ, URZ, URZ ;  /* 0x000000fffffff290 */ /* 0x000fe2000fffe0ff */
[----:B---3--:R-:W-:Y:S11]  /*6750*/  @P0 BRA `(.L_x_102) ;  /* 0x0000000000080947 */ /* 0x008ff60003800000 */
[----:B------:R-:W1:Y:S02]  /*6760*/  SYNCS.PHASECHK.TRANS64.TRYWAIT P0, [R72+URZ+0xb0], R2 ;  /* 0x0000b002480075a7 */ /* 0x000e6400080011ff */
[----:B-1----:R-:W-:Y:S05]  /*6770*/  @!P0 BRA `(.L_x_103) ;  /* 0x0000002800748947 */ /* 0x002fea0003800000 */
.L_x_102:
[----:B------:R-:W-:Y:S05]  /*6780*/  @!P1 BRA `(.L_x_104) ;  /* 0x0000000000409947 */ /* 0x000fea0003800000 */
[----:B------:R-:W2:Y:S01]  /*6790*/  LDCU.64 UR8, c[0x4][0x70] ;  /* 0x01000e00ff0877ac */ /* 0x000ea20008000a00 */
[----:B------:R-:W-:Y:S01]  /*67a0*/  MOV R3, 0x0 ;  /* 0x0000000000037802 */ /* 0x000fe20000000f00 */
[----:B------:R-:W-:Y:S02]  /*67b0*/  HFMA2 R12, -RZ, RZ, 0, 5.9604644775390625e-08 ;  /* 0x00000001ff0c7431 */ /* 0x000fe400000001ff */
[----:B------:R-:W-:Y:S02]  /*67c0*/  IMAD.MOV.U32 R8, RZ, RZ, 0x192 ;  /* 0x00000192ff087424 */ /* 0x000fe400078e00ff */
[----:B------:R-:W-:Y:S01]  /*67d0*/  IMAD.MOV.U32 R13, RZ, RZ, RZ ;  /* 0x000000ffff0d7224 */ /* 0x000fe200078e00ff */
[----:B------:R-:W3:Y:S01]  /*67e0*/  LDCU.64 UR6, c[0x4][0x78] ;  /* 0x01000f00ff0677ac */ /* 0x000ee20008000a00 */
[----:B-1----:R-:W1:Y:S01]  /*67f0*/  LDC.64 R2, c[0x4][R3] ;  /* 0x0100000003027b82 */ /* 0x002e620000000a00 */
[----:B------:R-:W5:Y:S01]  /*6800*/  LDCU.64 UR4, c[0x4][0x10] ;  /* 0x01000200ff0477ac */ /* 0x000f620008000a00 */
[----:B--2---:R-:W-:Y:S01]  /*6810*/  MOV R5, UR9 ;  /* 0x0000000900057c02 */ /* 0x004fe20008000f00 */
[----:B------:R-:W-:Y:S01]  /*6820*/  IMAD.U32 R4, RZ, RZ, UR8 ;  /* 0x00000008ff047e24 */ /* 0x000fe2000f8e00ff */
[----:B---3--:R-:W-:Y:S01]  /*6830*/  MOV R7, UR7 ;  /* 0x0000000700077c02 */ /* 0x008fe20008000f00 */
[----:B------:R-:W-:Y:S01]  /*6840*/  IMAD.U32 R6, RZ, RZ, UR6 ;  /* 0x00000006ff067e24 */ /* 0x000fe2000f8e00ff */
[----:B-----5:R-:W-:Y:S01]  /*6850*/  MOV R11, UR5 ;  /* 0x00000005000b7c02 */ /* 0x020fe20008000f00 */
[----:B------:R-:W-:Y:S02]  /*6860*/  IMAD.U32 R10, RZ, RZ, UR4 ;  /* 0x00000004ff0a7e24 */ /* 0x000fe4000f8e00ff */
[----:B------:R-:W-:Y:S07]  /*6870*/  LEPC R20, `(.L_x_104) ;  /* 0x000000001014794e */ /* 0x000fee0000000000 */
[----:B-1--4-:R-:W-:Y:S05]  /*6880*/  CALL.ABS.NOINC R2 ;  /* 0x0000000002007343 */ /* 0x012fea0003c00000 */
.L_x_104:
[----:B------:R-:W-:Y:S05]  /*6890*/  WARPSYNC.ALL ;  /* 0x0000000000007948 */ /* 0x000fea0003800000 */
[----:B------:R-:W-:Y:S01]  /*68a0*/  R2UR UR4, R25 ;  /* 0x00000000190472ca */ /* 0x000fe200000e0000 */
[----:B------:R-:W-:Y:S01]  /*68b0*/  BSSY.RECONVERGENT B0, `(.L_x_105) ;  /* 0x000003c000007945 */ /* 0x000fe20003800200 */
[----:B------:R-:W-:Y:S02]  /*68c0*/  SHF.L.U32 R73, R63, 0x2, RZ ;  /* 0x000000023f497819 */ /* 0x000fe400000006ff */
[----:B------:R-:W-:Y:S02]  /*68d0*/  ISETP.NE.AND P0, PT, R64, RZ, PT ;  /* 0x000000ff4000720c */ /* 0x000fe40003f05270 */
[----:B------:R-:W-:Y:S04]  /*68e0*/  IADD3 R69, PT, PT, R69, R73, RZ ;  /* 0x0000004945457210 */ /* 0x000fe80007ffe0ff */
[----:B------:R-:W-:Y:S03]  /*68f0*/  IADD3 R71, PT, PT, R62, R69, RZ ;  /* 0x000000453e477210 */ /* 0x000fe60007ffe0ff */
[----:B--2---:R-:W2:Y:S02]  /*6900*/  LDTM.16dp128bit.x8 R4, tmem[UR4] ;  /* 0x00000004000479ee */ /* 0x004ea40008180000 */
[C---:B--2---:R-:W-:Y:S01]  /*6910*/  FMUL R0, R24.reuse, R4 ;  /* 0x0000000418007220 */ /* 0x044fe20000400000 */
[C---:B-1----:R-:W-:Y:S01]  /*6920*/  FMUL R2, R24.reuse, R5 ;  /* 0x0000000518027220 */ /* 0x042fe20000400000 */
[C---:B------:R-:W-:Y:S01]  /*6930*/  FMUL R3, R24.reuse, R6 ;  /* 0x0000000618037220 */ /* 0x040fe20000400000 */
[C---:B------:R-:W-:Y:S01]  /*6940*/  FMUL R7, R24.reuse, R7 ;  /* 0x0000000718077220 */ /* 0x040fe20000400000 */
[C---:B------:R-:W-:Y:S01]  /*6950*/  FFMA R28, R27.reuse, R32, R0 ;  /* 0x000000201b1c7223 */ /* 0x040fe20000000000 */
        /* <DEDUP_REMOVED lines=10> */
[----:B------:R1:W-:Y:S01]  /*6a00*/  STSM.16.M88.4 [R70+0x400], R28 ;  /* 0x0004001c46007844 */ /* 0x0003e20000000200 */
[C---:B------:R-:W-:Y:S01]  /*6a10*/  FMUL R9, R24.reuse, R13 ;  /* 0x0000000d18097220 */ /* 0x040fe20000400000 */
[C---:B------:R-:W-:Y:S01]  /*6a20*/  FFMA R6, R27.reuse, R38, R6 ;  /* 0x000000261b067223 */ /* 0x040fe20000000006 */
[C---:B------:R-:W-:Y:S01]  /*6a30*/  FMUL R10, R24.reuse, R14 ;  /* 0x0000000e180a7220 */ /* 0x040fe20000400000 */
[C---:B------:R-:W-:Y:S01]  /*6a40*/  FFMA R7, R27.reuse, R39, R11 ;  /* 0x000000271b077223 */ /* 0x040fe2000000000b */
[C---:B------:R-:W-:Y:S01]  /*6a50*/  FMUL R15, R24.reuse, R15 ;  /* 0x0000000f180f7220 */ /* 0x040fe20000400000 */
[C---:B----4-:R-:W-:Y:S01]  /*6a60*/  FFMA R8, R27.reuse, R40, R8 ;  /* 0x000000281b087223 */ /* 0x050fe20000000008 */
[C---:B------:R-:W-:Y:S01]  /*6a70*/  FMUL R12, R24.reuse, R16 ;  /* 0x00000010180c7220 */ /* 0x040fe20000400000 */
[C---:B------:R-:W-:Y:S01]  /*6a80*/  FFMA R9, R27.reuse, R41, R9 ;  /* 0x000000291b097223 */ /* 0x040fe20000000009 */
[----:B------:R1:W-:Y:S01]  /*6a90*/  STSM.16.M88.4 [R68+0x400], R4 ;  /* 0x0004000444007844 */ /* 0x0003e20000000200 */
[C---:B------:R-:W-:Y:S01]  /*6aa0*/  FMUL R13, R24.reuse, R17 ;  /* 0x00000011180d7220 */ /* 0x040fe20000400000 */
[C---:B------:R-:W-:Y:S01]  /*6ab0*/  FFMA R10, R27.reuse, R42, R10 ;  /* 0x0000002a1b0a7223 */ /* 0x040fe2000000000a */
[C---:B------:R-:W-:Y:S01]  /*6ac0*/  FMUL R14, R24.reuse, R18 ;  /* 0x00000012180e7220 */ /* 0x040fe20000400000 */
[C---:B------:R-:W-:Y:S01]  /*6ad0*/  FFMA R11, R27.reuse, R43, R15 ;  /* 0x0000002b1b0b7223 */ /* 0x040fe2000000000f */
[----:B------:R-:W-:Y:S01]  /*6ae0*/  FMUL R19, R24, R19 ;  /* 0x0000001318137220 */ /* 0x000fe20000400000 */
[C---:B------:R-:W-:Y:S01]  /*6af0*/  FFMA R12, R27.reuse, R44, R12 ;  /* 0x0000002c1b0c7223 */ /* 0x040fe2000000000c */
[C---:B------:R-:W-:Y:S01]  /*6b00*/  FFMA R13, R27.reuse, R45, R13 ;  /* 0x0000002d1b0d7223 */ /* 0x040fe2000000000d */
[C---:B------:R-:W-:Y:S01]  /*6b10*/  FFMA R14, R27.reuse, R46, R14 ;  /* 0x0000002e1b0e7223 */ /* 0x040fe2000000000e */
[----:B------:R1:W-:Y:S01]  /*6b20*/  STSM.16.M88.4 [R69], R8 ;  /* 0x0000000845007844 */ /* 0x0003e20000000200 */
[----:B------:R-:W-:Y:S05]  /*6b30*/  FFMA R15, R27, R47, R19 ;  /* 0x0000002f1b0f7223 */ /* 0x000fea0000000013 */
[----:B------:R1:W-:Y:S01]  /*6b40*/  STSM.16.M88.4 [R71], R12 ;  /* 0x0000000c47007844 */ /* 0x0003e20000000200 */
[----:B------:R-:W-:Y:S01]  /*6b50*/  @!PT LDS RZ, [RZ] ;  /* 0x00000000fffff984 */ /* 0x000fe20000000800 */
[----:B------:R-:W-:Y:S01]  /*6b60*/  @!PT LDS RZ, [RZ] ;  /* 0x00000000fffff984 */ /* 0x000fe20000000800 */
[----:B------:R-:W-:Y:S01]  /*6b70*/  @!PT LDS RZ, [RZ] ;  /* 0x00000000fffff984 */ /* 0x000fe20000000800 */
[----:B------:R-:W-:Y:S01]  /*6b80*/  @!PT LDS RZ, [RZ] ;  /* 0x00000000fffff984 */ /* 0x000fe20000000800 */
[----:B------:R2:W-:Y:S06]  /*6b90*/  MEMBAR.ALL.CTA ;  /* 0x0000000000007992 */ /* 0x0005ec0000008000 */
[----:B--2---:R-:W2:Y:S02]  /*6ba0*/  FENCE.VIEW.ASYNC.S ;  /* 0x00000000000073c6 */ /* 0x004ea40000000000 */
[----:B--2---:R-:W-:Y:S06]  /*6bb0*/  BAR.SYNC.DEFER_BLOCKING 0x1, 0x80 ;  /* 0x0042000000007b1d */ /* 0x004fec0000010000 */
[----:B------:R-:W-:Y:S05]  /*6bc0*/  @P0 BRA `(.L_x_106) ;  /* 0x0000000000280947 */ /* 0x000fea0003800000 */
[----:B------:R-:W2:Y:S01]  /*6bd0*/  LDCU.64 UR6, c[0x0][0x348] ;  /* 0x00006900ff0677ac */ /* 0x000ea20008000a00 */
[----:B------:R-:W-:Y:S01]  /*6be0*/  UIADD3 UR4, UPT, UPT, UR44, 0x400, URZ ;  /* 0x000004002c047890 */ /* 0x000fe2000fffe0ff */
[----:B------:R-:W-:Y:S05]  /*6bf0*/  UMOV UR51, UR36 ;  /* 0x0000002400337c82 */ /* 0x000fea0008000000 */
[----:B------:R-:W-:Y:S04]  /*6c00*/  MOV R56, UR4 ;  /* 0x0000000400387c02 */ /* 0x000fe80008000f00 */
[----:B------:R-:W-:Y:S01]  /*6c10*/  R2UR UR48, R56 ;  /* 0x00000000383072ca */ /* 0x000fe200000e0000 */
[----:B--2---:R-:W-:Y:S04]  /*6c20*/  UIADD3 UR4, UP0, UPT, UR6, 0x680, URZ ;  /* 0x0000068006047890 */ /* 0x004fe8000ff1e0ff */
[----:B------:R-:W-:Y:S09]  /*6c30*/  UIADD3.X UR5, UPT, UPT, URZ, UR7, URZ, UP0, !UPT ;  /* 0x00000007ff057290 */ /* 0x000ff200087fe4ff */
[----:B------:R2:W-:Y:S01]  /*6c40*/  UTMASTG.3D [UR48], [UR4] ;  /* 0x00000030040073b5 */ /* 0x0005e20008010000 */
[----:B------:R0:W-:Y:S01]  /*6c50*/  UTMACMDFLUSH ;  /* 0x00000000000079b7 */ /* 0x0001e20000000000 */
[----:B--2---:R-:W-:Y:S04]  /*6c60*/  DEPBAR.LE SB0, 0x1 ;  /* 0x000080400000791a */ /* 0x004fe80000000000 */
.L_x_106:
[----:B------:R-:W-:Y:S05]  /*6c70*/  BSYNC.RECONVERGENT B0 ;  /* 0x0000000000007941 */ /* 0x000fea0003800200 */
.L_x_105:
[----:B------:R-:W-:Y:S01]  /*6c80*/  BAR.SYNC.DEFER_BLOCKING 0x1, 0x80 ;  /* 0x0042000000007b1d */ /* 0x000fe20000010000 */
[----:B------:R-:W-:Y:S01]  /*6c90*/  ISETP.NE.AND P1, PT, R67, RZ, PT ;  /* 0x000000ff4300720c */ /* 0x000fe20003f25270 */
[----:B------:R-:W-:Y:S01]  /*6ca0*/  UISETP.NE.AND UP0, UPT, UR52, URZ, UPT ;  /* 0x000000ff3400728c */ /* 0x000fe2000bf05270 */
[----:B------:R-:W-:Y:S11]  /*6cb0*/  LEA R2, R74, UR44, 0x3 ;  /* 0x0000002c4a027c11 */ /* 0x000ff6000f8e18ff */
[----:B------:R-:W-:Y:S01]  /*6cc0*/  @P1 SHF.L.U32 R3, R61, 0x1f, RZ ;  /* 0x0000001f3d031819 */ /* 0x000fe200000006ff */
[----:B------:R-:W-:Y:S06]  /*6cd0*/  BRA.U !UP0, `(.L_x_107) ;  /* 0x0000000108247547 */ /* 0x000fec000b800000 */
[----:B-1----:R-:W-:Y:S01]  /*6ce0*/  IMAD.U32 R4, RZ, RZ, UR46 ;  /* 0x0000002eff047e24 */ /* 0x002fe2000f8e00ff */
[----:B------:R-:W-:Y:S01]  /*6cf0*/  MOV R0, UR47 ;  /* 0x0000002f00007c02 */ /* 0x000fe20008000f00 */
[----:B------:R-:W-:Y:S03]  /*6d00*/  UIADD3 UR4, UPT, UPT, UR46, 0x1, URZ ;  /* 0x000000012e047890 */ /* 0x000fe6000fffe0ff */
[----:B------:R-:W-:Y:S01]  /*6d10*/  @P1 LEA R4, R4, UR44, 0x3 ;  /* 0x0000002c04041c11 */ /* 0x000fe2000f8e18ff */
[----:B------:R-:W-:Y:S04]  /*6d20*/  UISETP.NE.AND UP0, UPT, UR4, 0x4, UPT ;  /* 0x000000040400788c */ /* 0x000fe8000bf05270 */
[----:B------:R-:W-:Y:S01]  /*6d30*/  @P1 VIADD R4, R4, 0x60 ;  /* 0x0000006004041836 */ /* 0x000fe20000000000 */
[----:B------:R-:W-:Y:S04]  /*6d40*/  USEL UR46, UR4, URZ, UP0 ;  /* 0x000000ff042e7287 */ /* 0x000fe80008000000 */
[----:B------:R-:W-:Y:S04]  /*6d50*/  @P1 PRMT R0, R0, 0x654, R4 ;  /* 0x0000065400001816 */ /* 0x000fe80000000004 */
[----:B------:R2:W-:Y:S04]  /*6d60*/  @P1 SYNCS.ARRIVE.TRANS64.RED.A1T0 RZ, [R0+URZ], RZ ;  /* 0x000000ff00ff19a7 */ /* 0x0005e800081004ff */
.L_x_107:
[----:B------:R-:W3:Y:S01]  /*6d70*/  @P1 SYNCS.PHASECHK.TRANS64.TRYWAIT P0, [R2+URZ+0x40], R3 ;  /* 0x00004003020015a7 */ /* 0x000ee200080011ff */
[----:B------:R-:W-:Y:S01]  /*6d80*/  BSSY B1, `(.L_x_108) ;  /* 0x0000017000017945 */ /* 0x000fe20003800000 */
[----:B---3--:R-:W-:Y:S03]  /*6d90*/  @P1 SEL R76, RZ, 0x1, !P0 ;  /* 0x00000001ff4c1807 */ /* 0x008fe60004000000 */
[----:B------:R-:W-:Y:S05]  /*6da0*/  @!P1 BRA `(.L_x_109) ;  /* 0x0000000000509947 */ /* 0x000fea0003800000 */
[----:B------:R-:W-:Y:S01]  /*6db0*/  ISETP.NE.AND P1, PT, R77, RZ, PT ;  /* 0x000000ff4d00720c */ /* 0x000fe20003f25270 */
[----:B------:R-:W-:Y:S01]  /*6dc0*/  BSSY B0, `(.L_x_110) ;  /* 0x000000a000007945 */ /* 0x000fe20003800000 */
[----:B------:R-:W-:Y:S11]  /*6dd0*/  ISETP.NE.AND P0, PT, R76, RZ, PT ;  /* 0x000000ff4c00720c */ /* 0x000ff60003f05270 */
[----:B-1----:R-:W-:Y:S04]  /*6de0*/  @P1 IMAD R5, R74, 0x2000, R75 ;  /* 0x000020004a051824 */ /* 0x002fe800078e024b */
[----:B------:R-:W-:Y:S05]  /*6df0*/  @P1 VIADD R4, R5, UR44 ;  /* 0x0000002c05041c36 */ /* 0x000fea0008000000 */
[----:B------:R-:W-:Y:S01]  /*6e00*/  @P1 IADD3 R3, PT, PT, R73, R4, RZ ;  /* 0x0000000449031210 */ /* 0x000fe20007ffe0ff */
[----:B------:R-:W-:Y:S01]  /*6e10*/  @P1 IMAD.IADD R4, R62, 0x1, R4 ;  /* 0x000000013e041824 */ /* 0x000fe200078e0204 */
[----:B------:R-:W-:Y:S06]  /*6e20*/  @P0 BRA `(.L_x_111) ;  /* 0x00000000000c0947 */ /* 0x000fec0003800000 */
[----:B--2---:R-:W-:Y:S04]  /*6e30*/  SHF.L.U32 R0, R61, 0x1f, RZ ;  /* 0x0000001f3d007819 */ /* 0x004fe800000006ff */
[----:B------:R-:W1:Y:S02]  /*6e40*/  SYNCS.PHASECHK.TRANS64.TRYWAIT P0, [R2+URZ+0x40], R0 ;  /* 0x00004000020075a7 */ /* 0x000e6400080011ff */
[----:B-1----:R-:W-:Y:S05]  /*6e50*/  @!P0 BRA `(.L_x_112) ;  /* 0x0000002000d08947 */ /* 0x002fea0003800000 */
.L_x_111:
[----:B------:R-:W-:Y:S05]  /*6e60*/  BSYNC B0 ;  /* 0x0000000000007941 */ /* 0x000fea0003800000 */
.L_x_110:
[----:B------:R-:W-:Y:S02]  /*6e70*/  ISETP.NE.AND P0, PT, R77, RZ, PT ;  /* 0x000000ff4d00720c */ /* 0x000fe40003f05270 */
[----:B------:R-:W-:Y:S11]  /*6e80*/  IADD3 R74, PT, PT, R74, 0x1, RZ ;  /* 0x000000014a4a7810 */ /* 0x000ff60007ffe0ff */
[----:B-12---:R-:W-:Y:S01]  /*6e90*/  @P0 IMAD.IADD R0, R62, 0x1, R3 ;  /* 0x000000013e000824 */ /* 0x006fe200078e0203 */
[----:B------:R-:W-:Y:S05]  /*6ea0*/  @P0 WARPSYNC.ALL ;  /* 0x0000000000000948 */ /* 0x000fea0003800000 */
[----:B------:R3:W4:Y:S04]  /*6eb0*/  @P0 LDSM.16.M88.4 R32, [R5+UR44+0x400] ;  /* 0x0004002c0520083b */ /* 0x0007280008000200 */
[----:B------:R3:W1:Y:S04]  /*6ec0*/  @P0 LDSM.16.M88.4 R36, [R4+0x400] ;  /* 0x000400000424083b */ /* 0x0006680000000200 */
[----:B------:R3:W2:Y:S04]  /*6ed0*/  @P0 LDSM.16.M88.4 R40, [R3+0x400] ;  /* 0x000400000328083b */ /* 0x0006a80000000200 */
[----:B------:R3:W1:Y:S02]  /*6ee0*/  @P0 LDSM.16.M88.4 R44, [R0+0x400] ;  /* 0x00040000002c083b */ /* 0x0006640000000200 */
.L_x_109:
[----:B------:R-:W-:Y:S05]  /*6ef0*/  BSYNC B1 ;  /* 0x0000000000017941 */ /* 0x000fea0003800000 */
.L_x_108:
[----:B--23--:R-:W-:Y:S05]  /*6f00*/  VIADD R0, R25, 0x20 ;  /* 0x0000002019007836 */ /* 0x00cfea0000000000 */
[----:B------:R-:W-:Y:S04]  /*6f10*/  SHF.R.U32.HI R0, RZ, 0x15, R0 ;  /* 0x00000015ff007819 */ /* 0x000fe80000011600 */
[----:B------:R-:W-:Y:S11]  /*6f20*/  LOP3.LUT P0, RZ, R0, 0x3, R53, 0x48, !PT ;  /* 0x0000000300ff7812 */ /* 0x000ff60007804835 */
[----:B------:R-:W-:Y:S02]  /*6f30*/  @!UPT UIADD3 URZ, UPT, UPT, URZ, URZ, URZ ;  /* 0x000000fffffff290 */ /* 0x000fe4000fffe0ff */
[----:B------:R-:W-:Y:S05]  /*6f40*/  @!P0 BRA `(.L_x_113) ;  /* 0x0000000000408947 */ /* 0x000fea0003800000 */
[----:B------:R-:W2:Y:S01]  /*6f50*/  LDCU.64 UR8, c[0x4][0x70] ;  /* 0x01000e00ff0877ac */ /* 0x000ea20008000a00 */
[----:B------:R-:W-:Y:S01]  /*6f60*/  MOV R3, 0x0 ;  /* 0x0000000000037802 */ /* 0x000fe20000000f00 */
[----:B-1----:R-:W-:Y:S02]  /*6f70*/  HFMA2 R12, -RZ, RZ, 0, 5.9604644775390625e-08 ;  /* 0x00000001ff0c7431 */ /* 0x002fe400000001ff */
[----:B------:R-:W-:Y:S02]  /*6f80*/  IMAD.MOV.U32 R8, RZ, RZ, 0x192 ;  /* 0x00000192ff087424 */ /* 0x000fe400078e00ff */
[----:B------:R-:W-:Y:S01]  /*6f90*/  IMAD.MOV.U32 R13, RZ, RZ, RZ ;  /* 0x000000ffff0d7224 */ /* 0x000fe200078e00ff */
[----:B------:R-:W1:Y:S01]  /*6fa0*/  LDCU.64 UR6, c[0x4][0x78] ;  /* 0x01000f00ff0677ac */ /* 0x000e620008000a00 */
[----:B------:R-:W3:Y:S01]  /*6fb0*/  LDC.64 R2, c[0x4][R3] ;  /* 0x0100000003027b82 */ /* 0x000ee20000000a00 */
[----:B------:R-:W5:Y:S01]  /*6fc0*/  LDCU.64 UR4, c[0x4][0x10] ;  /* 0x01000200ff0477ac */ /* 0x000f620008000a00 */
[----:B--2---:R-:W-:Y:S01]  /*6fd0*/  MOV R5, UR9 ;  /* 0x0000000900057c02 */ /* 0x004fe20008000f00 */
[----:B------:R-:W-:Y:S01]  /*6fe0*/  IMAD.U32 R4, RZ, RZ, UR8 ;  /* 0x00000008ff047e24 */ /* 0x000fe2000f8e00ff */
[----:B-1----:R-:W-:Y:S01]  /*6ff0*/  MOV R7, UR7 ;  /* 0x0000000700077c02 */ /* 0x002fe20008000f00 */
[----:B------:R-:W-:Y:S01]  /*7000*/  IMAD.U32 R6, RZ, RZ, UR6 ;  /* 0x00000006ff067e24 */ /* 0x000fe2000f8e00ff */
[----:B-----5:R-:W-:Y:S01]  /*7010*/  MOV R11, UR5 ;  /* 0x00000005000b7c02 */ /* 0x020fe20008000f00 */
[----:B------:R-:W-:Y:S02]  /*7020*/  IMAD.U32 R10, RZ, RZ, UR4 ;  /* 0x00000004ff0a7e24 */ /* 0x000fe4000f8e00ff */
[----:B------:R-:W-:Y:S07]  /*7030*/  LEPC R20, `(.L_x_113) ;  /* 0x000000001014794e */ /* 0x000fee0000000000 */
[----:B---34-:R-:W-:Y:S05]  /*7040*/  CALL.ABS.NOINC R2 ;  /* 0x0000000002007343 */ /* 0x018fea0003c00000 */
.L_x_113:
[----:B------:R-:W-:Y:S05]  /*7050*/  WARPSYNC.ALL ;  /* 0x0000000000007948 */ /* 0x000fea0003800000 */
[----:B------:R-:W-:Y:S01]  /*7060*/  R2UR UR4, R25 ;  /* 0x00000000190472ca */ /* 0x000fe200000e0000 */
[----:B------:R-:W-:Y:S01]  /*7070*/  BSSY.RECONVERGENT B0, `(.L_x_114) ;  /* 0x0000041000007945 */ /* 0x000fe20003800200 */
[----:B------:R-:W-:Y:S02]  /*7080*/  ISETP.NE.AND P6, PT, R67, RZ, PT ;  /* 0x000000ff4300720c */ /* 0x000fe40003fc5270 */
[----:B------:R-:W-:Y:S02]  /*7090*/  ISETP.NE.AND P0, PT, R64, RZ, PT ;  /* 0x000000ff4000720c */ /* 0x000fe40003f05270 */
[----:B------:R-:W-:Y:S07]  /*70a0*/  MOV R20, UR46 ;  /* 0x0000002e00147c02 */ /* 0x000fee0008000f00 */
[----:B-1----:R-:W1:Y:S02]  /*70b0*/  LDTM.16dp128bit.x8 R4, tmem[UR4+0x20] ;  /* 0x00002004000479ee */ /* 0x002e640008180000 */
[----:B------:R-:W-:Y:S01]  /*70c0*/  @P6 LEA R20, R20, UR44, 0x3 ;  /* 0x0000002c14146c11 */ /* 0x000fe2000f8e18ff */
[C---:B-1----:R-:W-:Y:S01]  /*70d0*/  FMUL R0, R24.reuse, R4 ;  /* 0x0000000418007220 */ /* 0x042fe20000400000 */
[C---:B------:R-:W-:Y:S01]  /*70e0*/  FMUL R2, R24.reuse, R5 ;  /* 0x0000000518027220 */ /* 0x040fe20000400000 */
[C---:B------:R-:W-:Y:S01]  /*70f0*/  FMUL R3, R24.reuse, R6 ;  /* 0x0000000618037220 */ /* 0x040fe20000400000 */
[C---:B------:R-:W-:Y:S01]  /*7100*/  FMUL R7, R24.reuse, R7 ;  /* 0x0000000718077220 */ /* 0x040fe20000400000 */
[C---:B----4-:R-:W-:Y:S01]  /*7110*/  FFMA R28, R27.reuse, R32, R0 ;  /* 0x000000201b1c7223 */ /* 0x050fe20000000000 */
        /* <DEDUP_REMOVED lines=28> */
[----:B------:R1:W-:Y:S01]  /*72e0*/  STSM.16.M88.4 [R69+0x2000], R8 ;  /* 0x0020000845007844 */ /* 0x0003e20000000200 */
[----:B------:R-:W-:Y:S01]  /*72f0*/  FFMA R15, R27, R47, R19 ;  /* 0x0000002f1b0f7223 */ /* 0x000fe20000000013 */
[----:B------:R-:W-:Y:S02]  /*7300*/  MOV R16, UR47 ;  /* 0x0000002f00107c02 */ /* 0x000fe40008000f00 */
[----:B------:R-:W-:Y:S02]  /*7310*/  @P6 IADD3 R17, PT, PT, R20, 0x60, RZ ;  /* 0x0000006014116810 */ /* 0x000fe40007ffe0ff */
[----:B------:R1:W-:Y:S01]  /*7320*/  STSM.16.M88.4 [R71+0x2000], R12 ;  /* 0x0020000c47007844 */ /* 0x0003e20000000200 */
[----:B------:R-:W-:Y:S02]  /*7330*/  LEA R0, R74, UR44, 0x3 ;  /* 0x0000002c4a007c11 */ /* 0x000fe4000f8e18ff */
[----:B------:R-:W-:Y:S01]  /*7340*/  @P6 PRMT R16, R16, 0x654, R17 ;  /* 0x0000065410106816 */ /* 0x000fe20000000011 */
[----:B------:R-:W-:Y:S01]  /*7350*/  @!PT LDS RZ, [RZ] ;  /* 0x00000000fffff984 */ /* 0x000fe20000000800 */
[----:B------:R-:W-:Y:S01]  /*7360*/  @!PT LDS RZ, [RZ] ;  /* 0x00000000fffff984 */ /* 0x000fe20000000800 */
[----:B------:R-:W-:Y:S01]  /*7370*/  @!PT LDS RZ, [RZ] ;  /* 0x00000000fffff984 */ /* 0x000fe20000000800 */
[----:B------:R-:W-:Y:S01]  /*7380*/  @!PT LDS RZ, [RZ] ;  /* 0x00000000fffff984 */ /* 0x000fe20000000800 */
[----:B------:R2:W-:Y:S06]  /*7390*/  MEMBAR.ALL.CTA ;  /* 0x0000000000007992 */ /* 0x0005ec0000008000 */
[----:B--2---:R-:W2:Y:S01]  /*73a0*/  FENCE.VIEW.ASYNC.S ;  /* 0x00000000000073c6 */ /* 0x004ea20000000000 */
[----:B------:R-:W-:Y:S01]  /*73b0*/  @P6 SHF.L.U32 R2, R61, 0x1f, RZ ;  /* 0x0000001f3d026819 */ /* 0x000fe200000006ff */
[----:B--2---:R-:W-:Y:S06]  /*73c0*/  BAR.SYNC.DEFER_BLOCKING 0x1, 0x80 ;  /* 0x0042000000007b1d */ /* 0x004fec0000010000 */
[----:B------:R-:W-:Y:S05]  /*73d0*/  @P0 BRA `(.L_x_115) ;  /* 0x0000000000280947 */ /* 0x000fea0003800000 */
[----:B------:R-:W2:Y:S01]  /*73e0*/  LDCU.64 UR6, c[0x0][0x348] ;  /* 0x00006900ff0677ac */ /* 0x000ea20008000a00 */
[----:B------:R-:W-:Y:S02]  /*73f0*/  UIADD3 UR9, UPT, UPT, UR49, 0x20, URZ ;  /* 0x0000002031097890 */ /* 0x000fe4000fffe0ff */
[----:B------:R-:W-:Y:S01]  /*7400*/  UIADD3 UR8, UPT, UPT, UR44, 0x2400, URZ ;  /* 0x000024002c087890 */ /* 0x000fe2000fffe0ff */
[----:B------:R-:W-:Y:S01]  /*7410*/  UMOV UR10, UR50 ;  /* 0x00000032000a7c82 */ /* 0x000fe20008000000 */
[----:B------:R-:W-:Y:S01]  /*7420*/  UMOV UR11, UR36 ;  /* 0x00000024000b7c82 */ /* 0x000fe20008000000 */
[----:B--2---:R-:W-:Y:S04]  /*7430*/  UIADD3 UR4, UP0, UPT, UR6, 0x680, URZ ;  /* 0x0000068006047890 */ /* 0x004fe8000ff1e0ff */
[----:B------:R-:W-:Y:S09]  /*7440*/  UIADD3.X UR5, UPT, UPT, URZ, UR7, URZ, UP0, !UPT ;  /* 0x00000007ff057290 */ /* 0x000ff200087fe4ff */
[----:B------:R2:W-:Y:S01]  /*7450*/  UTMASTG.3D [UR8], [UR4] ;  /* 0x00000008040073b5 */ /* 0x0005e20008010000 */
[----:B------:R0:W-:Y:S01]  /*7460*/  UTMACMDFLUSH ;  /* 0x00000000000079b7 */ /* 0x0001e20000000000 */
[----:B--2---:R-:W-:Y:S04]  /*7470*/  DEPBAR.LE SB0, 0x1 ;  /* 0x000080400000791a */ /* 0x004fe80000000000 */
.L_x_115:
[----:B------:R-:W-:Y:S05]  /*7480*/  BSYNC.RECONVERGENT B0 ;  /* 0x0000000000007941 */ /* 0x000fea0003800200 */
.L_x_114:
[----:B------:R-:W-:Y:S01]  /*7490*/  BAR.SYNC.DEFER_BLOCKING 0x1, 0x80 ;  /* 0x0042000000007b1d */ /* 0x000fe20000010000 */
[----:B------:R-:W-:Y:S04]  /*74a0*/  UIADD3 UR4, UPT, UPT, UR46, 0x1, URZ ;  /* 0x000000012e047890 */ /* 0x000fe8000fffe0ff */
[----:B------:R-:W-:Y:S04]  /*74b0*/  UISETP.NE.AND UP0, UPT, UR4, 0x4, UPT ;  /* 0x000000040400788c */ /* 0x000fe8000bf05270 */
[----:B------:R-:W-:Y:S01]  /*74c0*/  USEL UR45, UR4, URZ, UP0 ;  /* 0x000000ff042d7287 */ /* 0x000fe20008000000 */
[----:B------:R2:W-:Y:S01]  /*74d0*/  @P6 SYNCS.ARRIVE.TRANS64.RED.A1T0 RZ, [R16+URZ], RZ ;  /* 0x000000ff10ff69a7 */ /* 0x0005e200081004ff */
[----:B------:R-:W-:Y:S01]  /*74e0*/  BSSY B1, `(.L_x_116) ;  /* 0x0000018000017945 */ /* 0x000fe20003800000 */
[----:B------:R-:W3:Y:S02]  /*74f0*/  @P6 SYNCS.PHASECHK.TRANS64.TRYWAIT P0, [R0+URZ+0x40], R2 ;  /* 0x00004002000065a7 */ /* 0x000ee400080011ff */
[----:B---3--:R-:W-:Y:S01]  /*7500*/  @P6 SEL R76, RZ, 0x1, !P0 ;  /* 0x00000001ff4c6807 */ /* 0x008fe20004000000 */
[----:B--2---:R-:W-:Y:S06]  /*7510*/  @!P6 BRA `(.L_x_117) ;  /* 0x000000000050e947 */ /* 0x004fec0003800000 */
        /* <DEDUP_REMOVED lines=8> */
[----:B------:R-:W-:Y:S04]  /*75a0*/  SHF.L.U32 R5, R61, 0x1f, RZ ;  /* 0x0000001f3d057819 */ /* 0x000fe800000006ff */
[----:B------:R-:W1:Y:S02]  /*75b0*/  SYNCS.PHASECHK.TRANS64.TRYWAIT P0, [R0+URZ+0x40], R5 ;  /* 0x00004005000075a7 */ /* 0x000e6400080011ff */
[----:B-1----:R-:W-:Y:S05]  /*75c0*/  @!P0 BRA `(.L_x_120) ;  /* 0x0000001c00088947 */ /* 0x002fea0003800000 */
.L_x_119:
[----:B------:R-:W-:Y:S05]  /*75d0*/  BSYNC B0 ;  /* 0x0000000000007941 */ /* 0x000fea0003800000 */
.L_x_118:
[----:B------:R-:W-:Y:S02]  /*75e0*/  ISETP.NE.AND P0, PT, R77, RZ, PT ;  /* 0x000000ff4d00720c */ /* 0x000fe40003f05270 */
[----:B------:R-:W-:Y:S11]  /*75f0*/  IADD3 R74, PT, PT, R74, 0x1, RZ ;  /* 0x000000014a4a7810 */ /* 0x000ff60007ffe0ff */
[----:B-1----:R-:W-:Y:S01]  /*7600*/  @P0 IMAD.IADD R0, R62, 0x1, R2 ;  /* 0x000000013e000824 */ /* 0x002fe200078e0202 */
[----:B------:R-:W-:Y:S05]  /*7610*/  @P0 WARPSYNC.ALL ;  /* 0x0000000000000948 */ /* 0x000fea0003800000 */
[----:B------:R2:W3:Y:S04]  /*7620*/  @P0 LDSM.16.M88.4 R32, [R4+UR44+0x400] ;  /* 0x0004002c0420083b */ /* 0x0004e80008000200 */
[----:B------:R2:W4:Y:S04]  /*7630*/  @P0 LDSM.16.M88.4 R36, [R3+0x400] ;  /* 0x000400000324083b */ /* 0x0005280000000200 */
[----:B------:R2:W1:Y:S04]  /*7640*/  @P0 LDSM.16.M88.4 R40, [R2+0x400] ;  /* 0x000400000228083b */ /* 0x0004680000000200 */
[----:B------:R2:W1:Y:S02]  /*7650*/  @P0 LDSM.16.M88.4 R44, [R0+0x400] ;  /* 0x00040000002c083b */ /* 0x0004640000000200 */
.L_x_117:
[----:B------:R-:W-:Y:S05]  /*7660*/  BSYNC B1 ;  /* 0x0000000000017941 */ /* 0x000fea0003800000 */
.L_x_116:
[----:B--2---:R-:W-:Y:S05]  /*7670*/  VIADD R0, R25, 0x40 ;  /* 0x0000004019007836 */ /* 0x004fea0000000000 */
        /* <DEDUP_REMOVED lines=20> */
.L_x_121:
        /* <DEDUP_REMOVED lines=12> */
[C---:B---3--:R-:W-:Y:S01]  /*7880*/  FFMA R28, R27.reuse, R32, R0 ;  /* 0x000000201b1c7223 */ /* 0x048fe20000000000 */
[C---:B------:R-:W-:Y:S01]  /*7890*/  FMUL R4, R24.reuse, R8 ;  /* 0x0000000818047220 */ /* 0x040fe20000400000 */
[C---:B------:R-:W-:Y:S01]  /*78a0*/  FFMA R29, R27.reuse, R33, R2 ;  /* 0x000000211b1d7223 */ /* 0x040fe20000000002 */
        /* <DEDUP_REMOVED lines=52> */
.L_x_123:
[----:B------:R-:W-:Y:S05]  /*7bf0*/  BSYNC.RECONVERGENT B0 ;  /* 0x0000000000007941 */ /* 0x000fea0003800200 */
.L_x_122:
        /* <DEDUP_REMOVED lines=12> */
[----:B------:R-:W-:Y:S04]  /*7cc0*/  @P1 IMAD R74, R74, 0x2000, R75 ;  /* 0x000020004a4a1824 */ /* 0x000fe800078e024b */
[----:B------:R-:W-:Y:S05]  /*7cd0*/  @P1 VIADD R3, R74, UR44 ;  /* 0x0000002c4a031c36 */ /* 0x000fea0008000000 */
[----:B------:R-:W-:Y:S01]  /*7ce0*/  @P1 IADD3 R73, PT, PT, R73, R3, RZ ;  /* 0x0000000349491210 */ /* 0x000fe20007ffe0ff */
[----:B------:R-:W-:Y:S01]  /*7cf0*/  @P1 IMAD.IADD R3, R62, 0x1, R3 ;  /* 0x000000013e031824 */ /* 0x000fe200078e0203 */
[----:B------:R-:W-:Y:S06]  /*7d00*/  @P0 BRA `(.L_x_127) ;  /* 0x00000000000c0947 */ /* 0x000fec0003800000 */
[----:B------:R-:W-:Y:S04]  /*7d10*/  SHF.L.U32 R0, R61, 0x1f, RZ ;  /* 0x0000001f3d007819 */ /* 0x000fe800000006ff */
[----:B------:R-:W2:Y:S02]  /*7d20*/  SYNCS.PHASECHK.TRANS64.TRYWAIT P0, [R2+URZ+0x40], R0 ;  /* 0x00004000020075a7 */ /* 0x000ea400080011ff */
[----:B--2---:R-:W-:Y:S05]  /*7d30*/  @!P0 BRA `(.L_x_128) ;  /* 0x0000001400408947 */ /* 0x004fea0003800000 */
.L_x_127:
[----:B------:R-:W-:Y:S05]  /*7d40*/  BSYNC B0 ;  /* 0x0000000000007941 */ /* 0x000fea0003800000 */
.L_x_126:
[----:B------:R-:W-:Y:S11]  /*7d50*/  ISETP.NE.AND P0, PT, R77, RZ, PT ;  /* 0x000000ff4d00720c */ /* 0x000ff60003f05270 */
[----:B------:R-:W-:Y:S02]  /*7d60*/  @!UPT UIADD3 URZ, UPT, UPT, URZ, URZ, URZ ;  /* 0x000000fffffff290 */ /* 0x000fe4000fffe0ff */
[----:B--2---:R-:W-:Y:S01]  /*7d70*/  @P0 IADD3 R0, PT, PT, R62, R73, RZ ;  /* 0x000000493e000210 */ /* 0x004fe20007ffe0ff */
[----:B------:R-:W-:Y:S05]  /*7d80*/  @P0 WARPSYNC.ALL ;  /* 0x0000000000000948 */ /* 0x000fea0003800000 */
[----:B------:R2:W3:Y:S04]  /*7d90*/  @P0 LDSM.16.M88.4 R32, [R74+UR44+0x400] ;  /* 0x0004002c4a20083b */ /* 0x0004e80008000200 */
[----:B------:R2:W4:Y:S04]  /*7da0*/  @P0 LDSM.16.M88.4 R36, [R3+0x400] ;  /* 0x000400000324083b */ /* 0x0005280000000200 */
[----:B------:R2:W1:Y:S04]  /*7db0*/  @P0 LDSM.16.M88.4 R40, [R73+0x400] ;  /* 0x000400004928083b */ /* 0x0004680000000200 */
[----:B------:R2:W1:Y:S02]  /*7dc0*/  @P0 LDSM.16.M88.4 R44, [R0+0x400] ;  /* 0x00040000002c083b */ /* 0x0004640000000200 */
.L_x_125:
[----:B------:R-:W-:Y:S05]  /*7dd0*/  BSYNC B1 ;  /* 0x0000000000017941 */ /* 0x000fea0003800000 */
.L_x_124:
        /* <DEDUP_REMOVED lines=21> */
.L_x_129:
[----:B------:R-:W-:Y:S01]  /*7f30*/  ISETP.NE.AND P0, PT, R64, RZ, PT ;  /* 0x000000ff4000720c */ /* 0x000fe20003f05270 */
[----:B------:R-:W-:Y:S05]  /*7f40*/  WARPSYNC.ALL ;  /* 0x0000000000007948 */ /* 0x000fea0003800000 */
[----:B------:R-:W-:Y:S01]  /*7f50*/  R2UR UR4, R25 ;  /* 0x00000000190472ca */ /* 0x000fe200000e0000 */
[----:B------:R-:W-:Y:S11]  /*7f60*/  BSSY.RECONVERGENT B0, `(.L_x_130) ;  /* 0x000003f000007945 */ /* 0x000ff60003800200 */
[----:B------:R-:W-:Y:S01]  /*7f70*/  @!UPT UIADD3 URZ, UPT, UPT, URZ, URZ, URZ ;  /* 0x000000fffffff290 */ /* 0x000fe2000fffe0ff */
[----:B-1----:R-:W1:Y:S01]  /*7f80*/  LDTM.16dp128bit.x8 R4, tmem[UR4+0x60] ;  /* 0x00006004000479ee */ /* 0x002e620008180000 */
[----:B------:R-:W-:Y:S01]  /*7f90*/  R2UR UR4, R72 ;  /* 0x00000000480472ca */ /* 0x000fe200000e0000 */
[----:B------:R-:W-:Y:S11]  /*7fa0*/  NOP ;  /* 0x0000000000007918 */ /* 0x000ff60000000000 */
[----:B------:R-:W-:Y:S01]  /*7fb0*/  @!UPT UIADD3 URZ, UPT, UPT, URZ, URZ, URZ ;  /* 0x000000fffffff290 */ /* 0x000fe2000fffe0ff */
[----:B------:R-:W-:Y:S04]  /*7fc0*/  UIADD3 UR4, UPT, UPT, UR4, 0xd0, URZ ;  /* 0x000000d004047890 */ /* 0x000fe8000fffe0ff */
[----:B------:R-:W-:Y:S01]  /*7fd0*/  UPRMT UR4, UR47, 0x654, UR4 ;  /* 0x000006542f047896 */ /* 0x000fe20008000004 */
[C---:B-1----:R-:W-:Y:S01]  /*7fe0*/  FMUL R0, R24.reuse, R4 ;  /* 0x0000000418007220 */ /* 0x042fe20000400000 */
[C---:B------:R-:W-:Y:S01]  /*7ff0*/  FMUL R2, R24.reuse, R5 ;  /* 0x0000000518027220 */ /* 0x040fe20000400000 */
[C---:B------:R-:W-:Y:S06]  /*8000*/  FMUL R3, R24.reuse, R6 ;  /* 0x0000000618037220 */ /* 0x040fec0000400000 */
[----:B------:R-:W-:Y:S01]  /*8010*/  SYNCS.ARRIVE.TRANS64.RED.A1T0 RZ, [UR4], RZ ;  /* 0x000000ffffff79a7 */ /* 0x000fe20008100404 */
[C---:B---3--:R-:W-:Y:S01]  /*8020*/  FFMA R28, R27.reuse, R32, R0 ;  /* 0x000000201b1c7223 */ /* 0x048fe20000000000 */
[C---:B------:R-:W-:Y:S01]  /*8030*/  FFMA R29, R27.reuse, R33, R2 ;  /* 0x000000211b1d7223 */ /* 0x040fe20000000002 */
[C---:B------:R-:W-:Y:S01]  /*8040*/  FMUL R7, R24.reuse, R7 ;  /* 0x0000000718077220 */ /* 0x040fe20000400000 */
[C---:B------:R-:W-:Y:S01]  /*8050*/  FMUL R4, R24.reuse, R8 ;  /* 0x0000000818047220 */ /* 0x040fe20000400000 */
        /* <DEDUP_REMOVED lines=27> */
[----:B------:R-:W-:Y:S05]  /*8210*/  FFMA R15, R27, R47, R19 ;  /* 0x0000002f1b0f7223 */ /* 0x000fea0000000013 */
[----:B------:R1:W-:Y:S01]  /*8220*/  STSM.16.M88.4 [R71+0x6000], R12 ;  /* 0x0060000c47007844 */ /* 0x0003e20000000200 */
        /* <DEDUP_REMOVED lines=18> */
.L_x_131:
[----:B------:R-:W-:Y:S05]  /*8350*/  BSYNC.RECONVERGENT B0 ;  /* 0x0000000000007941 */ /* 0x000fea0003800200 */
.L_x_130:
[----:B------:R-:W-:Y:S01]  /*8360*/  BAR.SYNC.DEFER_BLOCKING 0x1, 0x80 ;  /* 0x0042000000007b1d */ /* 0x000fe20000010000 */
[----:B------:R-:W-:Y:S01]  /*8370*/  UISETP.NE.AND UP0, UPT, UR52, -0x4, UPT ;  /* 0xfffffffc3400788c */ /* 0x000fe2000bf05270 */
[----:B------:R-:W-:Y:S08]  /*8380*/  IADD3 R22, PT, PT, R22, 0x1, RZ ;  /* 0x0000000116167810 */ /* 0x000ff00007ffe0ff */
[----:B------:R-:W-:Y:S05]  /*8390*/  BRA.U !UP0, `(.L_x_132) ;  /* 0x0000000108287547 */ /* 0x000fea000b800000 */
[----:B------:R-:W-:Y:S01]  /*83a0*/  ISETP.NE.AND P0, PT, R67, RZ, PT ;  /* 0x000000ff4300720c */ /* 0x000fe20003f05270 */
[----:B------:R-:W-:Y:S01]  /*83b0*/  IMAD.U32 R2, RZ, RZ, UR46 ;  /* 0x0000002eff027e24 */ /* 0x000fe2000f8e00ff */
[----:B------:R-:W-:Y:S01]  /*83c0*/  UIADD3 UR4, UPT, UPT, UR46, 0x1, URZ ;  /* 0x000000012e047890 */ /* 0x000fe2000fffe0ff */
[----:B------:R-:W-:Y:S03]  /*83d0*/  IMAD.U32 R0, RZ, RZ, UR47 ;  /* 0x0000002fff007e24 */ /* 0x000fe6000f8e00ff */
[----:B------:R-:W-:Y:S04]  /*83e0*/  UISETP.NE.AND UP0, UPT, UR4, 0x4, UPT ;  /* 0x000000040400788c */ /* 0x000fe8000bf05270 */
[----:B------:R-:W-:Y:S03]  /*83f0*/  USEL UR46, UR4, URZ, UP0 ;  /* 0x000000ff042e7287 */ /* 0x000fe60008000000 */
[----:B------:R-:W-:Y:S05]  /*8400*/  @P0 LEA R2, R2, UR44, 0x3 ;  /* 0x0000002c02020c11 */ /* 0x000fea000f8e18ff */
[----:B------:R-:W-:Y:S05]  /*8410*/  @P0 VIADD R2, R2, 0x60 ;  /* 0x0000006002020836 */ /* 0x000fea0000000000 */
[----:B------:R-:W-:Y:S04]  /*8420*/  @P0 PRMT R0, R0, 0x654, R2 ;  /* 0x0000065400000816 */ /* 0x000fe80000000002 */
[----:B------:R2:W-:Y:S03]  /*8430*/  @P0 SYNCS.ARRIVE.TRANS64.RED.A1T0 RZ, [R0+URZ], RZ ;  /* 0x000000ff00ff09a7 */ /* 0x0005e600081004ff */
.L_x_132:
[----:B------:R-:W-:Y:S01]  /*8440*/  R2UR UR4, R54 ;  /* 0x00000000360472ca */ /* 0x000fe200000e0000 */
[----:B------:R-:W-:Y:S01]  /*8450*/  UISETP.NE.AND UP0, UPT, UR62, URZ, UPT ;  /* 0x000000ff3e00728c */ /* 0x000fe2000bf05270 */
[----:B------:R-:W-:Y:S01]  /*8460*/  ISETP.NE.AND P0, PT, R58, 0x2, PT ;  /* 0x000000023a00780c */ /* 0x000fe20003f05270 */
[----:B------:R-:W-:Y:S01]  /*8470*/  UIADD3 UR24, UPT, UPT, UR38, UR63, URZ ;  /* 0x0000003f26187290 */ /* 0x000fe2000fffe0ff */
[----:B------:R-:W-:Y:S01]  /*8480*/  ISETP.NE.AND P1, PT, R22, 0x4, PT ;  /* 0x000000041600780c */ /* 0x000fe20003f25270 */
[----:B------:R-:W-:Y:S01]  /*8490*/  UIADD3 UR52, UPT, UPT, UR52, 0x4, URZ ;  /* 0x0000000434347890 */ /* 0x000fe2000fffe0ff */
[----:B------:R-:W-:Y:S01]  /*84a0*/  SEL R2, RZ, 0x1, P0 ;  /* 0x00000001ff027807 */ /* 0x000fe20000000000 */
[----:B------:R-:W-:Y:S01]  /*84b0*/  UMOV UR36, UR61 ;  /* 0x0000003d00247c82 */ /* 0x000fe20008000000 */
[----:B--2---:R-:W-:Y:S02]  /*84c0*/  SEL R0, RZ, 0x1, P1 ;  /* 0x00000001ff007807 */ /* 0x004fe40000800000 */
[----:B------:R-:W-:Y:S02]  /*84d0*/  LOP3.LUT R59, R59, R2, RZ, 0x3c, !PT ;  /* 0x000000023b3b7212 */ /* 0x000fe400078e3cff */
[----:B------:R-:W-:Y:S01]  /*84e0*/  LOP3.LUT R60, R60, R0, RZ, 0x3c, !PT ;  /* 0x000000003c3c7212 */ /* 0x000fe200078e3cff */
[----:B------:R-:W-:Y:S01]  /*84f0*/  UIADD3 UR28, UPT, UPT, UR37, UR4, URZ ;  /* 0x00000004251c7290 */ /* 0x000fe2000fffe0ff */
[----:B------:R-:W-:Y:S02]  /*8500*/  SEL R58, R58, RZ, P0 ;  /* 0x000000ff3a3a7207 */ /* 0x000fe40000000000 */
[----:B------:R-:W-:Y:S01]  /*8510*/  SEL R22, R22, RZ, P1 ;  /* 0x000000ff16167207 */ /* 0x000fe20000800000 */
[----:B------:R-:W-:Y:S08]  /*8520*/  BRA.U UP0, `(.L_x_133) ;  /* 0xffffffd100887547 */ /* 0x000ff0000b83ffff */
[----:B------:R-:W-:-:S13]  /*8530*/  R2UR UR4, R55 ;  /* 0x00000000370472ca */ /* 0x000fda00000e0000 */
[----:B------:R-:W-:-:S09]  /*8540*/  UISETP.NE.AND UP0, UPT, UR4, URZ, UPT ;  /* 0x000000ff0400728c */ /* 0x000fd2000bf05270 */
[----:B------:R-:W-:Y:S05]  /*8550*/  BRA.U !UP0, `(.L_x_134) ;  /* 0x0000000108487547 */ /* 0x000fea000b800000 */
[----:B------:R-:W2:Y:S02]  /*8560*/  LDCU.64 UR4, c[0x0][0x890] ;  /* 0x00011200ff0477ac */ /* 0x000ea40008000a00 */
[----:B--2---:R-:W-:-:S04]  /*8570*/  UISETP.NE.U32.AND UP0, UPT, UR4, URZ, UPT ;  /* 0x000000ff0400728c */ /* 0x004fc8000bf05070 */
[----:B------:R-:W-:-:S09]  /*8580*/  UISETP.NE.AND.EX UP0, UPT, UR5, URZ, UPT, UP0 ;  /* 0x000000ff0500728c */ /* 0x000fd2000bf05300 */
[----:B------:R-:W-:Y:S05]  /*8590*/  BRA.U UP0, `(.L_x_135) ;  /* 0x00000001000c7547 */ /* 0x000fea000b800000 */
[----:B------:R-:W-:-:S13]  /*85a0*/  FSETP.NEU.AND P0, PT, R27, RZ, PT ;  /* 0x000000ff1b00720b */ /* 0x000fda0003f0d000 */
[----:B------:R-:W-:Y:S05]  /*85b0*/  @!P0 EXIT ;  /* 0x000000000000894d */ /* 0x000fea0003800000 */
[----:B------:R-:W-:Y:S05]  /*85c0*/  BRA `(.L_x_134) ;  /* 0x00000000002c7947 */ /* 0x000fea0003800000 */
.L_x_135:
[----:B------:R-:W-:Y:S01]  /*85d0*/  ISETP.NE.AND P0, PT, R57, RZ, PT ;  /* 0x000000ff3900720c */ /* 0x000fe20003f05270 */
[----:B------:R-:W-:-:S12]  /*85e0*/  BSSY.RECONVERGENT B0, `(.L_x_134) ;  /* 0x0000009000007945 */ /* 0x000fd80003800200 */
[----:B------:R-:W-:Y:S05]  /*85f0*/  @P0 BRA `(.L_x_136) ;  /* 0x0000000000140947 */ /* 0x000fea0003800000 */
[----:B------:R-:W2:Y:S02]  /*8600*/  LDCU.64 UR4, c[0x0][0x888] ;  /* 0x00011100ff0477ac */ /* 0x000ea40008000a00 */
[----:B--2---:R-:W-:-:S04]  /*8610*/  ISETP.NE.U32.AND P0, PT, RZ, UR4, PT ;  /* 0x00000004ff007c0c */ /* 0x004fc8000bf05070 */
[----:B------:R-:W-:-:S13]  /*8620*/  ISETP.NE.AND.EX P0, PT, RZ, UR5, PT, P0 ;  /* 0x00000005ff007c0c */ /* 0x000fda000bf05300 */
[----:B------:R-:W-:Y:S05]  /*8630*/  @!P0 EXIT ;  /* 0x000000000000894d */ /* 0x000fea0003800000 */
[----:B------:R-:W-:Y:S05]  /*8640*/  BRA `(.L_x_137) ;  /* 0x0000000000087947 */ /* 0x000fea0003800000 */
.L_x_136:
[----:B------:R-:W-:-:S13]  /*8650*/  FSETP.NEU.AND P0, PT, R27, RZ, PT ;  /* 0x000000ff1b00720b */ /* 0x000fda0003f0d000 */
[----:B------:R-:W-:Y:S05]  /*8660*/  @!P0 EXIT ;  /* 0x000000000000894d */ /* 0x000fea0003800000 */
.L_x_137:
[----:B------:R-:W-:Y:S05]  /*8670*/  BSYNC.RECONVERGENT B0 ;  /* 0x0000000000007941 */ /* 0x000fea0003800200 */
.L_x_134:
[----:B------:R-:W-:Y:S01]  /*8680*/  ULEA UR4, UR46, UR44, 0x3 ;  /* 0x0000002c2e047291 */ /* 0x000fe2000f8e18ff */
[----:B------:R-:W-:-:S04]  /*8690*/  DEPBAR.LE SB0, 0x0 ;  /* 0x000080000000791a */ /* 0x000fc80000000000 */
[----:B------:R-:W-:-:S04]  /*86a0*/  UIADD3 UR4, UPT, UPT, UR4, 0x60, URZ ;  /* 0x0000006004047890 */ /* 0x000fc8000fffe0ff */
[----:B------:R-:W-:-:S09]  /*86b0*/  UPRMT UR4, UR47, 0x654, UR4 ;  /* 0x000006542f047896 */ /* 0x000fd20008000004 */
[----:B------:R-:W-:Y:S01]  /*86c0*/  SYNCS.ARRIVE.TRANS64.RED.A1T0 RZ, [UR4], RZ ;  /* 0x000000ffffff79a7 */ /* 0x000fe20008100404 */
[----:B------:R-:W-:Y:S05]  /*86d0*/  EXIT ;  /* 0x000000000000794d */ /* 0x000fea0003800000 */
.L_x_24:
[----:B---3--:R3:W4:Y:S02]  /*86e0*/  SYNCS.PHASECHK.TRANS64.TRYWAIT P0, [R0+URZ+0x100], R2 ;  /* 0x00010002000075a7 */ /* 0x00872400080011ff */
[----:B----4-:R-:W-:Y:S05]  /*86f0*/  @!P0 NANOSLEEP.SYNCS 0x989680 ;  /* 0x009896800000895d */ /* 0x010fea0003900000 */
[----:B------:R-:W4:Y:S02]  /*8700*/  @!P0 SYNCS.PHASECHK.TRANS64 P0, [R0+URZ+0x100], R2 ;  /* 0x00010002000085a7 */ /* 0x000f2400080010ff */
[----:B----4-:R-:W-:Y:S05]  /*8710*/  @!P0 BRA `(.L_x_24) ;  /* 0xfffffffc00f08947 */ /* 0x010fea000383ffff */
[----:B------:R-:W-:Y:S05]  /*8720*/  BRA `(.L_x_138) ;  /* 0xffffff9000a47947 */ /* 0x000fea000383ffff */
.L_x_27:
[----:B--2---:R-:W-:-:S07]  /*8730*/  MOV R0, UR33 ;  /* 0x0000002100007c02 */ /* 0x004fce0008000f00 */
.L_x_139:
[----:B--2---:R2:W3:Y:S02]  /*8740*/  SYNCS.PHASECHK.TRANS64.TRYWAIT P0, [R0+URZ+0x20], R3 ;  /* 0x00002003000075a7 */ /* 0x0044e400080011ff */
[----:B---3--:R-:W-:Y:S05]  /*8750*/  @!P0 NANOSLEEP.SYNCS 0x989680 ;  /* 0x009896800000895d */ /* 0x008fea0003900000 */
[----:B------:R-:W3:Y:S02]  /*8760*/  @!P0 SYNCS.PHASECHK.TRANS64 P0, [R0+URZ+0x20], R3 ;  /* 0x00002003000085a7 */ /* 0x000ee400080010ff */
[----:B---3--:R-:W-:Y:S05]  /*8770*/  @!P0 BRA `(.L_x_139) ;  /* 0xfffffffc00f08947 */ /* 0x008fea000383ffff */
[----:B------:R-:W-:Y:S05]  /*8780*/  BRA `(.L_x_26) ;  /* 0xffffff9000ec7947 */ /* 0x000fea000383ffff */
.L_x_34:
[----:B-1----:R-:W-:-:S07]  /*8790*/  MOV R0, UR33 ;  /* 0x0000002100007c02 */ /* 0x002fce0008000f00 */
.L_x_140:
[----:B-1----:R1:W2:Y:S02]  /*87a0*/  SYNCS.PHASECHK.TRANS64.TRYWAIT P0, [R0+URZ+0x20], R3 ;  /* 0x00002003000075a7 */ /* 0x0022a400080011ff */
[----:B--2---:R-:W-:Y:S05]  /*87b0*/  @!P0 NANOSLEEP.SYNCS 0x989680 ;  /* 0x009896800000895d */ /* 0x004fea0003900000 */
[----:B------:R-:W2:Y:S02]  /*87c0*/  @!P0 SYNCS.PHASECHK.TRANS64 P0, [R0+URZ+0x20], R3 ;  /* 0x00002003000085a7 */ /* 0x000ea400080010ff */
[----:B--2---:R-:W-:Y:S05]  /*87d0*/  @!P0 BRA `(.L_x_140) ;  /* 0xfffffffc00f08947 */ /* 0x004fea000383ffff */
[----:B------:R-:W-:Y:S05]  /*87e0*/  BRA `(.L_x_33) ;  /* 0xffffff9400dc7947 */ /* 0x000fea000383ffff */
.L_x_39:
[----:B-1----:R1:W2:Y:S02]  /*87f0*/  SYNCS.PHASECHK.TRANS64.TRYWAIT P0, [R3+URZ+0x90], R0 ;  /* 0x00009000030075a7 */ /* 0x0022a400080011ff */
[----:B--2---:R-:W-:Y:S05]  /*8800*/  @!P0 NANOSLEEP.SYNCS 0x989680 ;  /* 0x009896800000895d */ /* 0x004fea0003900000 */
[----:B------:R-:W2:Y:S02]  /*8810*/  @!P0 SYNCS.PHASECHK.TRANS64 P0, [R3+URZ+0x90], R0 ;  /* 0x00009000030085a7 */ /* 0x000ea400080010ff */
[----:B--2---:R-:W-:Y:S05]  /*8820*/  @!P0 BRA `(.L_x_39) ;  /* 0xfffffffc00f08947 */ /* 0x004fea000383ffff */
[----:B------:R-:W-:Y:S05]  /*8830*/  BRA `(.L_x_141) ;  /* 0xffffff9800ac7947 */ /* 0x000fea000383ffff */
.L_x_43:
[----:B------:R-:W-:-:S07]  /*8840*/  MOV R0, UR4 ;  /* 0x0000000400007c02 */ /* 0x000fce0008000f00 */
.L_x_142:
[----:B-1----:R1:W2:Y:S02]  /*8850*/  SYNCS.PHASECHK.TRANS64.TRYWAIT P0, [R0+URZ], R2 ;  /* 0x00000002000075a7 */ /* 0x0022a400080011ff */
[----:B--2---:R-:W-:Y:S05]  /*8860*/  @!P0 NANOSLEEP.SYNCS 0x989680 ;  /* 0x009896800000895d */ /* 0x004fea0003900000 */
[----:B------:R-:W2:Y:S02]  /*8870*/  @!P0 SYNCS.PHASECHK.TRANS64 P0, [R0+URZ], R2 ;  /* 0x00000002000085a7 */ /* 0x000ea400080010ff */
[----:B--2---:R-:W-:Y:S05]  /*8880*/  @!P0 BRA `(.L_x_142) ;  /* 0xfffffffc00f08947 */ /* 0x004fea000383ffff */
[----:B------:R-:W-:Y:S05]  /*8890*/  BRA `(.L_x_143) ;  /* 0xffffffa000547947 */ /* 0x000fea000383ffff */
.L_x_44:
[----:B------:R-:W-:-:S07]  /*88a0*/  MOV R0, UR5 ;  /* 0x0000000500007c02 */ /* 0x000fce0008000f00 */
.L_x_144:
[----:B-1----:R1:W2:Y:S02]  /*88b0*/  SYNCS.PHASECHK.TRANS64.TRYWAIT P0, [R0+URZ], R3 ;  /* 0x00000003000075a7 */ /* 0x0022a400080011ff */
[----:B--2---:R-:W-:Y:S05]  /*88c0*/  @!P0 NANOSLEEP.SYNCS 0x989680 ;  /* 0x009896800000895d */ /* 0x004fea0003900000 */
[----:B------:R-:W2:Y:S02]  /*88d0*/  @!P0 SYNCS.PHASECHK.TRANS64 P0, [R0+URZ], R3 ;  /* 0x00000003000085a7 */ /* 0x000ea400080010ff */
[----:B--2---:R-:W-:Y:S05]  /*88e0*/  @!P0 BRA `(.L_x_144) ;  /* 0xfffffffc00f08947 */ /* 0x004fea000383ffff */
[----:B------:R-:W-:Y:S05]  /*88f0*/  BRA `(.L_x_145) ;  /* 0xffffffa000607947 */ /* 0x000fea000383ffff */
.L_x_45:
[----:B------:R-:W-:-:S07]  /*8900*/  MOV R0, UR5 ;  /* 0x0000000500007c02 */ /* 0x000fce0008000f00 */
.L_x_146:
[----:B-1----:R1:W2:Y:S02]  /*8910*/  SYNCS.PHASECHK.TRANS64.TRYWAIT P0, [R0+URZ], R3 ;  /* 0x00000003000075a7 */ /* 0x0022a400080011ff */
[----:B--2---:R-:W-:Y:S05]  /*8920*/  @!P0 NANOSLEEP.SYNCS 0x989680 ;  /* 0x009896800000895d */ /* 0x004fea0003900000 */
[----:B------:R-:W2:Y:S02]  /*8930*/  @!P0 SYNCS.PHASECHK.TRANS64 P0, [R0+URZ], R3 ;  /* 0x00000003000085a7 */ /* 0x000ea400080010ff */
[----:B--2---:R-:W-:Y:S05]  /*8940*/  @!P0 BRA `(.L_x_146) ;  /* 0xfffffffc00f08947 */ /* 0x004fea000383ffff */
[----:B------:R-:W-:Y:S05]  /*8950*/  BRA `(.L_x_147) ;  /* 0xffffffa0006c7947 */ /* 0x000fea000383ffff */
.L_x_48:
[----:B--2---:R2:W3:Y:S02]  /*8960*/  SYNCS.PHASECHK.TRANS64.TRYWAIT P0, [R2+URZ+0xf0], R4 ;  /* 0x0000f004020075a7 */ /* 0x0044e400080011ff */
[----:B---3--:R-:W-:Y:S05]  /*8970*/  @!P0 NANOSLEEP.SYNCS 0x989680 ;  /* 0x009896800000895d */ /* 0x008fea0003900000 */
[----:B------:R-:W3:Y:S02]  /*8980*/  @!P0 SYNCS.PHASECHK.TRANS64 P0, [R2+URZ+0xf0], R4 ;  /* 0x0000f004020085a7 */ /* 0x000ee400080010ff */
[----:B---3--:R-:W-:Y:S05]  /*8990*/  @!P0 BRA `(.L_x_48) ;  /* 0xfffffffc00f08947 */ /* 0x008fea000383ffff */
[----:B------:R-:W-:Y:S05]  /*89a0*/  BRA `(.L_x_148) ;  /* 0xffffffa000c87947 */ /* 0x000fea000383ffff */
.L_x_49:
[----:B------:R-:W-:-:S07]  /*89b0*/  MOV R2, UR4 ;  /* 0x0000000400027c02 */ /* 0x000fce0008000f00 */
.L_x_149:
[----:B--2---:R2:W3:Y:S02]  /*89c0*/  SYNCS.PHASECHK.TRANS64.TRYWAIT P0, [R2+URZ+0xa0], R5 ;  /* 0x0000a005020075a7 */ /* 0x0044e400080011ff */
[----:B---3--:R-:W-:Y:S05]  /*89d0*/  @!P0 NANOSLEEP.SYNCS 0x989680 ;  /* 0x009896800000895d */ /* 0x008fea0003900000 */
[----:B------:R-:W3:Y:S02]  /*89e0*/  @!P0 SYNCS.PHASECHK.TRANS64 P0, [R2+URZ+0xa0], R5 ;  /* 0x0000a005020085a7 */ /* 0x000ee400080010ff */
[----:B---3--:R-:W-:Y:S05]  /*89f0*/  @!P0 BRA `(.L_x_149) ;  /* 0xfffffffc00f08947 */ /* 0x008fea000383ffff */
[----:B------:R-:W-:Y:S05]  /*8a00*/  BRA `(.L_x_150) ;  /* 0xffffffa000d87947 */ /* 0x000fea000383ffff */
.L_x_50:
[----:B--2---:R2:W3:Y:S02]  /*8a10*/  SYNCS.PHASECHK.TRANS64.TRYWAIT P1, [R2+URZ+0x90], R4 ;  /* 0x00009004020075a7 */ /* 0x0044e400080211ff */
[----:B---3--:R-:W-:Y:S05]  /*8a20*/  @!P1 NANOSLEEP.SYNCS 0x989680 ;  /* 0x009896800000995d */ /* 0x008fea0003900000 */
[----:B------:R-:W3:Y:S02]  /*8a30*/  @!P1 SYNCS.PHASECHK.TRANS64 P1, [R2+URZ+0x90], R4 ;  /* 0x00009004020095a7 */ /* 0x000ee400080210ff */
[----:B---3--:R-:W-:Y:S05]  /*8a40*/  @!P1 BRA `(.L_x_50) ;  /* 0xfffffffc00f09947 */ /* 0x008fea000383ffff */
[----:B------:R-:W-:Y:S05]  /*8a50*/  BRA `(.L_x_151) ;  /* 0xffffffa400087947 */ /* 0x000fea000383ffff */
.L_x_53:
[----:B------:R-:W-:-:S07]  /*8a60*/  MOV R0, UR4 ;  /* 0x0000000400007c02 */ /* 0x000fce0008000f00 */
.L_x_152:
[----:B--2---:R2:W3:Y:S02]  /*8a70*/  SYNCS.PHASECHK.TRANS64.TRYWAIT P0, [R0+URZ+0xa0], R2 ;  /* 0x0000a002000075a7 */ /* 0x0044e400080011ff */
[----:B---3--:R-:W-:Y:S05]  /*8a80*/  @!P0 NANOSLEEP.SYNCS 0x989680 ;  /* 0x009896800000895d */ /* 0x008fea0003900000 */
[----:B------:R-:W3:Y:S02]  /*8a90*/  @!P0 SYNCS.PHASECHK.TRANS64 P0, [R0+URZ+0xa0], R2 ;  /* 0x0000a002000085a7 */ /* 0x000ee400080010ff */
[----:B---3--:R-:W-:Y:S05]  /*8aa0*/  @!P0 BRA `(.L_x_152) ;  /* 0xfffffffc00f08947 */ /* 0x008fea000383ffff */
[----:B------:R-:W-:Y:S05]  /*8ab0*/  BRA `(.L_x_52) ;  /* 0xffffffa4005c7947 */ /* 0x000fea000383ffff */
.L_x_60:
[----:B-1----:R1:W2:Y:S02]  /*8ac0*/  SYNCS.PHASECHK.TRANS64.TRYWAIT P1, [R0+URZ+0x90], R2 ;  /* 0x00009002000075a7 */ /* 0x0022a400080211ff */
[----:B--2---:R-:W-:Y:S05]  /*8ad0*/  @!P1 NANOSLEEP.SYNCS 0x989680 ;  /* 0x009896800000995d */ /* 0x004fea0003900000 */
[----:B------:R-:W2:Y:S02]  /*8ae0*/  @!P1 SYNCS.PHASECHK.TRANS64 P1, [R0+URZ+0x90], R2 ;  /* 0x00009002000095a7 */ /* 0x000ea400080210ff */
[----:B--2---:R-:W-:Y:S05]  /*8af0*/  @!P1 BRA `(.L_x_60) ;  /* 0xfffffffc00f09947 */ /* 0x004fea000383ffff */
[----:B------:R-:W-:Y:S05]  /*8b00*/  BRA `(.L_x_153) ;  /* 0xffffffa800f07947 */ /* 0x000fea000383ffff */
.L_x_61:
[----:B------:R-:W-:-:S07]  /*8b10*/  MOV R2, UR46 ;  /* 0x0000002e00027c02 */ /* 0x000fce0008000f00 */
.L_x_154:
[----:B-1----:R1:W2:Y:S02]  /*8b20*/  SYNCS.PHASECHK.TRANS64.TRYWAIT P0, [R2+URZ+0xd0], R0 ;  /* 0x0000d000020075a7 */ /* 0x0022a400080011ff */
[----:B--2---:R-:W-:Y:S05]  /*8b30*/  @!P0 NANOSLEEP.SYNCS 0x989680 ;  /* 0x009896800000895d */ /* 0x004fea0003900000 */
[----:B------:R-:W2:Y:S02]  /*8b40*/  @!P0 SYNCS.PHASECHK.TRANS64 P0, [R2+URZ+0xd0], R0 ;  /* 0x0000d000020085a7 */ /* 0x000ea400080010ff */
[----:B--2---:R-:W-:Y:S05]  /*8b50*/  @!P0 BRA `(.L_x_154) ;  /* 0xfffffffc00f08947 */ /* 0x004fea000383ffff */
[----:B------:R-:W-:Y:S05]  /*8b60*/  BRA `(.L_x_155) ;  /* 0xffffffac00407947 */ /* 0x000fea000383ffff */
.L_x_64:
[----:B------:R-:W-:Y:S07]  /*8b70*/  MOV R0, UR7 ;  /* 0x0000000700007c02 */ /* 0x000fee0008000f00 */
.L_x_156:
[----:B-1----:R1:W2:Y:S02]  /*8b80*/  SYNCS.PHASECHK.TRANS64.TRYWAIT P0, [R0+URZ], R2 ;  /* 0x00000002000075a7 */ /* 0x0022a400080011ff */
[----:B--2---:R-:W-:Y:S05]  /*8b90*/  @!P0 NANOSLEEP.SYNCS 0x989680 ;  /* 0x009896800000895d */ /* 0x004fea0003900000 */
[----:B------:R-:W2:Y:S02]  /*8ba0*/  @!P0 SYNCS.PHASECHK.TRANS64 P0, [R0+URZ], R2 ;  /* 0x00000002000085a7 */ /* 0x000ea400080010ff */
[----:B--2---:R-:W-:Y:S05]  /*8bb0*/  @!P0 BRA `(.L_x_156) ;  /* 0xfffffffc00f08947 */ /* 0x004fea000383ffff */
[----:B------:R-:W-:Y:S05]  /*8bc0*/  BRA `(.L_x_63) ;  /* 0xffffffac005c7947 */ /* 0x000fea000383ffff */
.L_x_67:
[----:B------:R-:W-:-:S07]  /*8bd0*/  MOV R0, UR4 ;  /* 0x0000000400007c02 */ /* 0x000fce0008000f00 */
.L_x_157:
[----:B--2---:R2:W4:Y:S02]  /*8be0*/  SYNCS.PHASECHK.TRANS64.TRYWAIT P0, [R0+URZ], R2 ;  /* 0x00000002000075a7 */ /* 0x00452400080011ff */
[----:B----4-:R-:W-:Y:S05]  /*8bf0*/  @!P0 NANOSLEEP.SYNCS 0x989680 ;  /* 0x009896800000895d */ /* 0x010fea0003900000 */
[----:B------:R-:W4:Y:S02]  /*8c00*/  @!P0 SYNCS.PHASECHK.TRANS64 P0, [R0+URZ], R2 ;  /* 0x00000002000085a7 */ /* 0x000f2400080010ff */
[----:B----4-:R-:W-:Y:S05]  /*8c10*/  @!P0 BRA `(.L_x_157) ;  /* 0xfffffffc00f08947 */ /* 0x010fea000383ffff */
[----:B------:R-:W-:Y:S05]  /*8c20*/  BRA `(.L_x_158) ;  /* 0xffffffb000887947 */ /* 0x000fea000383ffff */
.L_x_68:
[----:B------:R-:W-:-:S07]  /*8c30*/  MOV R0, UR5 ;  /* 0x0000000500007c02 */ /* 0x000fce0008000f00 */
.L_x_159:
[----:B-1----:R1:W2:Y:S02]  /*8c40*/  SYNCS.PHASECHK.TRANS64.TRYWAIT P0, [R0+URZ], R3 ;  /* 0x00000003000075a7 */ /* 0x0022a400080011ff */
[----:B--2---:R-:W-:Y:S05]  /*8c50*/  @!P0 NANOSLEEP.SYNCS 0x989680 ;  /* 0x009896800000895d */ /* 0x004fea0003900000 */
[----:B------:R-:W2:Y:S02]  /*8c60*/  @!P0 SYNCS.PHASECHK.TRANS64 P0, [R0+URZ], R3 ;  /* 0x00000003000085a7 */ /* 0x000ea400080010ff */
[----:B--2---:R-:W-:Y:S05]  /*8c70*/  @!P0 BRA `(.L_x_159) ;  /* 0xfffffffc00f08947 */ /* 0x004fea000383ffff */
[----:B------:R-:W-:Y:S05]  /*8c80*/  BRA `(.L_x_160) ;  /* 0xffffffb000947947 */ /* 0x000fea000383ffff */
.L_x_69:
[----:B------:R-:W-:-:S07]  /*8c90*/  MOV R0, UR5 ;  /* 0x0000000500007c02 */ /* 0x000fce0008000f00 */
.L_x_161:
[----:B-1----:R1:W2:Y:S02]  /*8ca0*/  SYNCS.PHASECHK.TRANS64.TRYWAIT P0, [R0+URZ], R3 ;  /* 0x00000003000075a7 */ /* 0x0022a400080011ff */
[----:B--2---:R-:W-:Y:S05]  /*8cb0*/  @!P0 NANOSLEEP.SYNCS 0x989680 ;  /* 0x009896800000895d */ /* 0x004fea0003900000 */
[----:B------:R-:W2:Y:S02]  /*8cc0*/  @!P0 SYNCS.PHASECHK.TRANS64 P0, [R0+URZ], R3 ;  /* 0x00000003000085a7 */ /* 0x000ea400080010ff */
[----:B--2---:R-:W-:Y:S05]  /*8cd0*/  @!P0 BRA `(.L_x_161) ;  /* 0xfffffffc00f08947 */ /* 0x004fea000383ffff */
[----:B------:R-:W-:Y:S05]  /*8ce0*/  BRA `(.L_x_162) ;  /* 0xffffffb000a07947 */ /* 0x000fea000383ffff */
.L_x_70:
[----:B-1----:R-:W-:-:S07]  /*8cf0*/  MOV R0, UR4 ;  /* 0x0000000400007c02 */ /* 0x002fce0008000f00 */
.L_x_163:
[----:B-1----:R1:W2:Y:S02]  /*8d00*/  SYNCS.PHASECHK.TRANS64.TRYWAIT P0, [R0+URZ], R2 ;  /* 0x00000002000075a7 */ /* 0x0022a400080011ff */
[----:B--2---:R-:W-:Y:S05]  /*8d10*/  @!P0 NANOSLEEP.SYNCS 0x989680 ;  /* 0x009896800000895d */ /* 0x004fea0003900000 */
[----:B------:R-:W2:Y:S02]  /*8d20*/  @!P0 SYNCS.PHASECHK.TRANS64 P0, [R0+URZ], R2 ;  /* 0x00000002000085a7 */ /* 0x000ea400080010ff */
[----:B--2---:R-:W-:Y:S05]  /*8d30*/  @!P0 BRA `(.L_x_163) ;  /* 0xfffffffc00f08947 */ /* 0x004fea000383ffff */
[----:B------:R-:W-:Y:S05]  /*8d40*/  BRA `(.L_x_164) ;  /* 0xffffffb000ac7947 */ /* 0x000fea000383ffff */
.L_x_75:
[----:B--2---:R2:W3:Y:S02]  /*8d50*/  SYNCS.PHASECHK.TRANS64.TRYWAIT P0, [R8+URZ+0x90], R0 ;  /* 0x00009000080075a7 */ /* 0x0044e400080011ff */
[----:B---3--:R-:W-:Y:S05]  /*8d60*/  @!P0 NANOSLEEP.SYNCS 0x989680 ;  /* 0x009896800000895d */ /* 0x008fea0003900000 */
[----:B------:R-:W3:Y:S02]  /*8d70*/  @!P0 SYNCS.PHASECHK.TRANS64 P0, [R8+URZ+0x90], R0 ;  /* 0x00009000080085a7 */ /* 0x000ee400080010ff */
[----:B---3--:R-:W-:Y:S05]  /*8d80*/  @!P0 BRA `(.L_x_75) ;  /* 0xfffffffc00f08947 */ /* 0x008fea000383ffff */
[----:B------:R-:W-:Y:S05]  /*8d90*/  BRA `(.L_x_165) ;  /* 0xffffffb400e07947 */ /* 0x000fea000383ffff */
.L_x_78:
[----:B--2---:R-:W-:Y:S07]  /*8da0*/  MOV R0, UR21 ;  /* 0x0000001500007c02 */ /* 0x004fee0008000f00 */
.L_x_166:
[----:B--2---:R2:W3:Y:S02]  /*8db0*/  SYNCS.PHASECHK.TRANS64.TRYWAIT P1, [R0+URZ+0x88], R2 ;  /* 0x00008802000075a7 */ /* 0x0044e400080211ff */
[----:B---3--:R-:W-:Y:S05]  /*8dc0*/  @!P1 NANOSLEEP.SYNCS 0x989680 ;  /* 0x009896800000995d */ /* 0x008fea0003900000 */
[----:B------:R-:W3:Y:S02]  /*8dd0*/  @!P1 SYNCS.PHASECHK.TRANS64 P1, [R0+URZ+0x88], R2 ;  /* 0x00008802000095a7 */ /* 0x000ee400080210ff */
[----:B---3--:R-:W-:Y:S05]  /*8de0*/  @!P1 BRA `(.L_x_166) ;  /* 0xfffffffc00f09947 */ /* 0x008fea000383ffff */
[----:B------:R-:W-:Y:S05]  /*8df0*/  BRA `(.L_x_77) ;  /* 0xffffffbc005c7947 */ /* 0x000fea000383ffff */
.L_x_81:
[----:B--2---:R-:W-:Y:S07]  /*8e00*/  MOV R0, UR21 ;  /* 0x0000001500007c02 */ /* 0x004fee0008000f00 */
.L_x_167:
[----:B--2---:R2:W3:Y:S02]  /*8e10*/  SYNCS.PHASECHK.TRANS64.TRYWAIT P0, [R0+URZ+0x60], R4 ;  /* 0x00006004000075a7 */ /* 0x0044e400080011ff */
[----:B---3--:R-:W-:Y:S05]  /*8e20*/  @!P0 NANOSLEEP.SYNCS 0x989680 ;  /* 0x009896800000895d */ /* 0x008fea0003900000 */
[----:B------:R-:W3:Y:S02]  /*8e30*/  @!P0 SYNCS.PHASECHK.TRANS64 P0, [R0+URZ+0x60], R4 ;  /* 0x00006004000085a7 */ /* 0x000ee400080010ff */
[----:B---3--:R-:W-:Y:S05]  /*8e40*/  @!P0 BRA `(.L_x_167) ;  /* 0xfffffffc00f08947 */ /* 0x008fea000383ffff */
[----:B------:R-:W-:Y:S05]  /*8e50*/  BRA `(.L_x_168) ;  /* 0xffffffbc00b47947 */ /* 0x000fea000383ffff */
.L_x_82:
[----:B------:R-:W-:Y:S07]  /*8e60*/  MOV R0, UR21 ;  /* 0x0000001500007c02 */ /* 0x000fee0008000f00 */
.L_x_169:
[----:B--2---:R2:W3:Y:S02]  /*8e70*/  SYNCS.PHASECHK.TRANS64.TRYWAIT P0, [R0+URZ+0x68], R4 ;  /* 0x00006804000075a7 */ /* 0x0044e400080011ff */
[----:B---3--:R-:W-:Y:S05]  /*8e80*/  @!P0 NANOSLEEP.SYNCS 0x989680 ;  /* 0x009896800000895d */ /* 0x008fea0003900000 */
[----:B------:R-:W3:Y:S02]  /*8e90*/  @!P0 SYNCS.PHASECHK.TRANS64 P0, [R0+URZ+0x68], R4 ;  /* 0x00006804000085a7 */ /* 0x000ee400080010ff */
[----:B---3--:R-:W-:Y:S05]  /*8ea0*/  @!P0 BRA `(.L_x_169) ;  /* 0xfffffffc00f08947 */ /* 0x008fea000383ffff */
[----:B------:R-:W-:Y:S05]  /*8eb0*/  BRA `(.L_x_170) ;  /* 0xffffffbc00f07947 */ /* 0x000fea000383ffff */
.L_x_83:
[----:B------:R-:W-:Y:S07]  /*8ec0*/  MOV R0, UR21 ;  /* 0x0000001500007c02 */ /* 0x000fee0008000f00 */
.L_x_171:
[----:B--2---:R2:W3:Y:S02]  /*8ed0*/  SYNCS.PHASECHK.TRANS64.TRYWAIT P0, [R0+URZ+0x70], R4 ;  /* 0x00007004000075a7 */ /* 0x0044e400080011ff */
[----:B---3--:R-:W-:Y:S05]  /*8ee0*/  @!P0 NANOSLEEP.SYNCS 0x989680 ;  /* 0x009896800000895d */ /* 0x008fea0003900000 */
[----:B------:R-:W3:Y:S02]  /*8ef0*/  @!P0 SYNCS.PHASECHK.TRANS64 P0, [R0+URZ+0x70], R4 ;  /* 0x00007004000085a7 */ /* 0x000ee400080010ff */
[----:B---3--:R-:W-:Y:S05]  /*8f00*/  @!P0 BRA `(.L_x_171) ;  /* 0xfffffffc00f08947 */ /* 0x008fea000383ffff */
[----:B------:R-:W-:Y:S05]  /*8f10*/  BRA `(.L_x_172) ;  /* 0xffffffc000387947 */ /* 0x000fea000383ffff */
.L_x_84:
[----:B------:R-:W-:Y:S07]  /*8f20*/  MOV R0, UR21 ;  /* 0x0000001500007c02 */ /* 0x000fee0008000f00 */
.L_x_173:
[----:B--2---:R2:W3:Y:S02]  /*8f30*/  SYNCS.PHASECHK.TRANS64.TRYWAIT P0, [R0+URZ+0x78], R4 ;  /* 0x00007804000075a7 */ /* 0x0044e400080011ff */
[----:B---3--:R-:W-:Y:S05]  /*8f40*/  @!P0 NANOSLEEP.SYNCS 0x989680 ;  /* 0x009896800000895d */ /* 0x008fea0003900000 */
[----:B------:R-:W3:Y:S02]  /*8f50*/  @!P0 SYNCS.PHASECHK.TRANS64 P0, [R0+URZ+0x78], R4 ;  /* 0x00007804000085a7 */ /* 0x000ee400080010ff */
[----:B---3--:R-:W-:Y:S05]  /*8f60*/  @!P0 BRA `(.L_x_173) ;  /* 0xfffffffc00f08947 */ /* 0x008fea000383ffff */
[----:B------:R-:W-:Y:S05]  /*8f70*/  BRA `(.L_x_174) ;  /* 0xffffffc000847947 */ /* 0x000fea000383ffff */
.L_x_86:
[----:B------:R-:W-:-:S07]  /*8f80*/  MOV R0, UR21 ;  /* 0x0000001500007c02 */ /* 0x000fce0008000f00 */
.L_x_175:
[----:B---3--:R3:W4:Y:S02]  /*8f90*/  SYNCS.PHASECHK.TRANS64.TRYWAIT P0, [R0+URZ+0x60], R2 ;  /* 0x00006002000075a7 */ /* 0x00872400080011ff */
[----:B----4-:R-:W-:Y:S05]  /*8fa0*/  @!P0 NANOSLEEP.SYNCS 0x989680 ;  /* 0x009896800000895d */ /* 0x010fea0003900000 */
[----:B------:R-:W4:Y:S02]  /*8fb0*/  @!P0 SYNCS.PHASECHK.TRANS64 P0, [R0+URZ+0x60], R2 ;  /* 0x00006002000085a7 */ /* 0x000f2400080010ff */
[----:B----4-:R-:W-:Y:S05]  /*8fc0*/  @!P0 BRA `(.L_x_175) ;  /* 0xfffffffc00f08947 */ /* 0x010fea000383ffff */
[----:B------:R-:W-:Y:S05]  /*8fd0*/  BRA `(.L_x_176) ;  /* 0xffffffc000f87947 */ /* 0x000fea000383ffff */
.L_x_87:
[----:B---3--:R-:W-:-:S07]  /*8fe0*/  MOV R0, UR21 ;  /* 0x0000001500007c02 */ /* 0x008fce0008000f00 */
.L_x_177:
[----:B---3--:R3:W4:Y:S02]  /*8ff0*/  SYNCS.PHASECHK.TRANS64.TRYWAIT P0, [R0+URZ+0x68], R2 ;  /* 0x00006802000075a7 */ /* 0x00872400080011ff */
[----:B----4-:R-:W-:Y:S05]  /*9000*/  @!P0 NANOSLEEP.SYNCS 0x989680 ;  /* 0x009896800000895d */ /* 0x010fea0003900000 */
[----:B------:R-:W4:Y:S02]  /*9010*/  @!P0 SYNCS.PHASECHK.TRANS64 P0, [R0+URZ+0x68], R2 ;  /* 0x00006802000085a7 */ /* 0x000f2400080010ff */
[----:B----4-:R-:W-:Y:S05]  /*9020*/  @!P0 BRA `(.L_x_177) ;  /* 0xfffffffc00f08947 */ /* 0x010fea000383ffff */
[----:B------:R-:W-:Y:S05]  /*9030*/  BRA `(.L_x_178) ;  /* 0xffffffc000e87947 */ /* 0x000fea000383ffff */
.L_x_88:
[----:B---3--:R-:W-:-:S07]  /*9040*/  MOV R0, UR21 ;  /* 0x0000001500007c02 */ /* 0x008fce0008000f00 */
.L_x_179:
[----:B---3--:R3:W4:Y:S02]  /*9050*/  SYNCS.PHASECHK.TRANS64.TRYWAIT P0, [R0+URZ+0x70], R2 ;  /* 0x00007002000075a7 */ /* 0x00872400080011ff */
[----:B----4-:R-:W-:Y:S05]  /*9060*/  @!P0 NANOSLEEP.SYNCS 0x989680 ;  /* 0x009896800000895d */ /* 0x010fea0003900000 */
[----:B------:R-:W4:Y:S02]  /*9070*/  @!P0 SYNCS.PHASECHK.TRANS64 P0, [R0+URZ+0x70], R2 ;  /* 0x00007002000085a7 */ /* 0x000f2400080010ff */
[----:B----4-:R-:W-:Y:S05]  /*9080*/  @!P0 BRA `(.L_x_179) ;  /* 0xfffffffc00f08947 */ /* 0x010fea000383ffff */
[----:B------:R-:W-:Y:S05]  /*9090*/  BRA `(.L_x_180) ;  /* 0xffffffc000d87947 */ /* 0x000fea000383ffff */
.L_x_90:
[----:B-1----:R1:W2:Y:S02]  /*90a0*/  SYNCS.PHASECHK.TRANS64.TRYWAIT P0, [R3+URZ+0x90], R0 ;  /* 0x00009000030075a7 */ /* 0x0022a400080011ff */
[----:B--2---:R-:W-:Y:S05]  /*90b0*/  @!P0 NANOSLEEP.SYNCS 0x989680 ;  /* 0x009896800000895d */ /* 0x004fea0003900000 */
[----:B------:R-:W2:Y:S02]  /*90c0*/  @!P0 SYNCS.PHASECHK.TRANS64 P0, [R3+URZ+0x90], R0 ;  /* 0x00009000030085a7 */ /* 0x000ea400080010ff */
[----:B--2---:R-:W-:Y:S05]  /*90d0*/  @!P0 BRA `(.L_x_90) ;  /* 0xfffffffc00f08947 */ /* 0x004fea000383ffff */
[----:B------:R-:W-:Y:S05]  /*90e0*/  BRA `(.L_x_181) ;  /* 0xffffffc400ac7947 */ /* 0x000fea000383ffff */
.L_x_101:
[----:B-1----:R-:W-:Y:S04]  /*90f0*/  MOV R0, UR44 ;  /* 0x0000002c00007c02 */ /* 0x002fe80008000f00 */
[----:B------:R1:W2:Y:S03]  /*9100*/  SYNCS.PHASECHK.TRANS64.TRYWAIT P1, [R0+URZ+0x40], R3 ;  /* 0x00004003000075a7 */ /* 0x0002a600080211ff */
[----:B--2---:R-:W-:Y:S05]  /*9110*/  @!P1 NANOSLEEP.SYNCS 0x989680 ;  /* 0x009896800000995d */ /* 0x004fea0003900000 */
[----:B------:R-:W2:Y:S02]  /*9120*/  @!P1 SYNCS.PHASECHK.TRANS64 P1, [R0+URZ+0x40], R3 ;  /* 0x00004003000095a7 */ /* 0x000ea400080210ff */
[----:B--2---:R-:W-:Y:S05]  /*9130*/  @!P1 BRA `(.L_x_101) ;  /* 0xfffffffc00ec9947 */ /* 0x004fea000383ffff */
[----:B------:R-:W-:Y:S05]  /*9140*/  BRA `(.L_x_100) ;  /* 0xffffffd4004c7947 */ /* 0x000fea000383ffff */
.L_x_103:
[----:B-1----:R1:W3:Y:S02]  /*9150*/  SYNCS.PHASECHK.TRANS64.TRYWAIT P0, [R72+URZ+0xb0], R2 ;  /* 0x0000b002480075a7 */ /* 0x0022e400080011ff */
[----:B---3--:R-:W-:Y:S05]  /*9160*/  @!P0 NANOSLEEP.SYNCS 0x989680 ;  /* 0x009896800000895d */ /* 0x008fea0003900000 */
[----:B------:R-:W3:Y:S02]  /*9170*/  @!P0 SYNCS.PHASECHK.TRANS64 P0, [R72+URZ+0xb0], R2 ;  /* 0x0000b002480085a7 */ /* 0x000ee400080010ff */
[----:B---3--:R-:W-:Y:S05]  /*9180*/  @!P0 BRA `(.L_x_103) ;  /* 0xfffffffc00f08947 */ /* 0x008fea000383ffff */
[----:B------:R-:W-:Y:S05]  /*9190*/  BRA `(.L_x_102) ;  /* 0xffffffd400787947 */ /* 0x000fea000383ffff */
.L_x_112:
[----:B-1----:R1:W2:Y:S02]  /*91a0*/  SYNCS.PHASECHK.TRANS64.TRYWAIT P0, [R2+URZ+0x40], R0 ;  /* 0x00004000020075a7 */ /* 0x0022a400080011ff */
[----:B--2---:R-:W-:Y:S05]  /*91b0*/  @!P0 NANOSLEEP.SYNCS 0x989680 ;  /* 0x009896800000895d */ /* 0x004fea0003900000 */
[----:B------:R-:W2:Y:S02]  /*91c0*/  @!P0 SYNCS.PHASECHK.TRANS64 P0, [R2+URZ+0x40], R0 ;  /* 0x00004000020085a7 */ /* 0x000ea400080010ff */
[----:B--2---:R-:W-:Y:S05]  /*91d0*/  @!P0 BRA `(.L_x_112) ;  /* 0xfffffffc00f08947 */ /* 0x004fea000383ffff */
[----:B------:R-:W-:Y:S05]  /*91e0*/  BRA `(.L_x_111) ;  /* 0xffffffdc001c7947 */ /* 0x000fea000383ffff */
.L_x_120:
[----:B-1----:R1:W2:Y:S02]  /*91f0*/  SYNCS.PHASECHK.TRANS64.TRYWAIT P0, [R0+URZ+0x40], R5 ;  /* 0x00004005000075a7 */ /* 0x0022a400080011ff */
[----:B--2---:R-:W-:Y:S05]  /*9200*/  @!P0 NANOSLEEP.SYNCS 0x989680 ;  /* 0x009896800000895d */ /* 0x004fea0003900000 */
[----:B------:R-:W2:Y:S02]  /*9210*/  @!P0 SYNCS.PHASECHK.TRANS64 P0, [R0+URZ+0x40], R5 ;  /* 0x00004005000085a7 */ /* 0x000ea400080010ff */
[----:B--2---:R-:W-:Y:S05]  /*9220*/  @!P0 BRA `(.L_x_120) ;  /* 0xfffffffc00f08947 */ /* 0x004fea000383ffff */
[----:B------:R-:W-:Y:S05]  /*9230*/  BRA `(.L_x_119) ;  /* 0xffffffe000e47947 */ /* 0x000fea000383ffff */
.L_x_128:
[----:B--2---:R2:W3:Y:S02]  /*9240*/  SYNCS.PHASECHK.TRANS64.TRYWAIT P0, [R2+URZ+0x40], R0 ;  /* 0x00004000020075a7 */ /* 0x0044e400080011ff */
[----:B---3--:R-:W-:Y:S05]  /*9250*/  @!P0 NANOSLEEP.SYNCS 0x989680 ;  /* 0x009896800000895d */ /* 0x008fea0003900000 */
[----:B------:R-:W3:Y:S02]  /*9260*/  @!P0 SYNCS.PHASECHK.TRANS64 P0, [R2+URZ+0x40], R0 ;  /* 0x00004000020085a7 */ /* 0x000ee400080010ff */
[----:B---3--:R-:W-:Y:S05]  /*9270*/  @!P0 BRA `(.L_x_128) ;  /* 0xfffffffc00f08947 */ /* 0x008fea000383ffff */
[----:B------:R-:W-:Y:S05]  /*9280*/  BRA `(.L_x_127) ;  /* 0xffffffe800ac7947 */ /* 0x000fea000383ffff */
        .weak           $__internal_0_$__cuda_sm10x_tcgen05_guardrail_trap_col_being_dealloced_not_returned_by_alloc
        .type           $__internal_0_$__cuda_sm10x_tcgen05_guardrail_trap_col_being_dealloced_not_returned_by_alloc,@function
        .size           $__internal_0_$__cuda_sm10x_tcgen05_guardrail_trap_col_being_dealloced_not_returned_by_alloc,($__internal_1_$__cuda_sm10x_tcgen05_guardrail_trap_phase_invalid_during_alloc - $__internal_0_$__cuda_sm10x_tcgen05_guardrail_trap_col_being_dealloced_not_returned_by_alloc)
$__internal_0_$__cuda_sm10x_tcgen05_guardrail_trap_col_being_dealloced_not_returned_by_alloc:
[----:B------:R-:W-:Y:S05]  /*9290*/  BPT.TRAP 0x1 ;  /* 0x000000040000795c */ /* 0x000fea0000300000 */
[----:B------:R-:W-:-:S04]  /*92a0*/  HFMA2 R3, -RZ, RZ, 0, 0 ;  /* 0x00000000ff037431 */ /* 0x000fc800000001ff */
[----:B------:R-:W-:Y:S05]  /*92b0*/  RET.REL.NODEC R2 `(_ZN7cutlass13device_kernelINS_4gemm6kernel13GemmUniversalIN4cute5tupleIJiiiiEEENS1_10collective13CollectiveMmaINS1_35MainloopSm100TmaUmmaWarpSpecializedILi4ELi2ELi4ENS5_IJNS4_1CILi8EEENSA_ILi1EEESC_EEEEENS5_IJNSA_ILi64EEENSA_ILi128EEESF_EEEfNS5_IJlSC_lEEEfSI_NS4_8TiledMMAINS4_8MMA_AtomIJNS4_17SM100_MMA_TF32_SSINS_10tfloat32_tESM_fLi64ELi128ELNS4_4UMMA5MajorE0ELSO_0ELNSN_7ScaleInE0ELSP_0EEEEEENS4_6LayoutINS5_IJSC_SC_SC_EEENS5_IJNSA_ILi0EEESU_SU_EEEEENS5_IJNS4_10UnderscoreESX_SX_EEEEENS4_13SM90_TMA_LOADENS4_14ComposedLayoutINS4_7SwizzleILi3ELi4ELi3EEENS4_18smem_ptr_flag_bitsILi32EEENSS_INS5_IJSB_NSA_ILi32EEEEEENS5_IJS16_SC_EEEEEEEvNS4_8identityENS4_23SM90_TMA_LOAD_MULTICASTES1A_vS1B_EENS_8epilogue10collective18CollectiveEpilogueINS1E_23Sm100TmaWarpSpecializedILi4ELi2ELi16ELb1ELb0EEEJSH_NS5_IJNSS_ISF_SC_EENSS_IS16_SC_EEEEEfSI_fSI_NS1E_6fusion15FusionCallbacksIS1I_NS1M_17LinearCombinationIffffLNS_15FloatRoundStyleE2EEESH_S1L_JEEENS4_5SM1004TMEM4LOAD26SM100_TMEM_LOAD_16dp128b8xES10_S1A_NS4_17SM75_U32x4_LDSM_NENS4_14SM90_TMA_STOREES1A_NS4_17SM90_U32x4_STSM_NENS4_39AutoVectorizingCopyWithAssumedAlignmentILi128EEEEEEvvEEEEvNT_6ParamsE) ;  /* 0xffffff6c02507950 */ /* 0x000fea0003c3ffff */
        .weak           $__internal_1_$__cuda_sm10x_tcgen05_guardrail_trap_phase_invalid_during_alloc
        .type           $__internal_1_$__cuda_sm10x_tcgen05_guardrail_trap_phase_invalid_during_alloc,@function
        .size           $__internal_1_$__cuda_sm10x_tcgen05_guardrail_trap_phase_invalid_during_alloc,($__internal_2_$__cuda_sm10x_tcgen05_guardrail_trap_unallocated_columns_being_dealloced - $__internal_1_$__cuda_sm10x_tcgen05_guardrail_trap_phase_invalid_during_alloc)
$__internal_1_$__cuda_sm10x_tcgen05_guardrail_trap_phase_invalid_during_alloc:
[----:B------:R-:W-:Y:S05]  /*92c0*/  BPT.TRAP 0x1 ;  /* 0x000000040000795c */ /* 0x000fea0000300000 */
[----:B------:R-:W-:-:S04]  /*92d0*/  MOV R5, 0x0 ;  /* 0x0000000000057802 */ /* 0x000fc80000000f00 */
[----:B------:R-:W-:Y:S05]  /*92e0*/  RET.REL.NODEC R4 `(_ZN7cutlass13device_kernelINS_4gemm6kernel13GemmUniversalIN4cute5tupleIJiiiiEEENS1_10collective13CollectiveMmaINS1_35MainloopSm100TmaUmmaWarpSpecializedILi4ELi2ELi4ENS5_IJNS4_1CILi8EEENSA_ILi1EEESC_EEEEENS5_IJNSA_ILi64EEENSA_ILi128EEESF_EEEfNS5_IJlSC_lEEEfSI_NS4_8TiledMMAINS4_8MMA_AtomIJNS4_17SM100_MMA_TF32_SSINS_10tfloat32_tESM_fLi64ELi128ELNS4_4UMMA5MajorE0ELSO_0ELNSN_7ScaleInE0ELSP_0EEEEEENS4_6LayoutINS5_IJSC_SC_SC_EEENS5_IJNSA_ILi0EEESU_SU_EEEEENS5_IJNS4_10UnderscoreESX_SX_EEEEENS4_13SM90_TMA_LOADENS4_14ComposedLayoutINS4_7SwizzleILi3ELi4ELi3EEENS4_18smem_ptr_flag_bitsILi32EEENSS_INS5_IJSB_NSA_ILi32EEEEEENS5_IJS16_SC_EEEEEEEvNS4_8identityENS4_23SM90_TMA_LOAD_MULTICASTES1A_vS1B_EENS_8epilogue10collective18CollectiveEpilogueINS1E_23Sm100TmaWarpSpecializedILi4ELi2ELi16ELb1ELb0EEEJSH_NS5_IJNSS_ISF_SC_EENSS_IS16_SC_EEEEEfSI_fSI_NS1E_6fusion15FusionCallbacksIS1I_NS1M_17LinearCombinationIffffLNS_15FloatRoundStyleE2EEESH_S1L_JEEENS4_5SM1004TMEM4LOAD26SM100_TMEM_LOAD_16dp128b8xES10_S1A_NS4_17SM75_U32x4_LDSM_NENS4_14SM90_TMA_STOREES1A_NS4_17SM90_U32x4_STSM_NENS4_39AutoVectorizingCopyWithAssumedAlignmentILi128EEEEEEvvEEEEvNT_6ParamsE) ;  /* 0xffffff6c04447950 */ /* 0x000fea0003c3ffff */
        .weak           $__internal_2_$__cuda_sm10x_tcgen05_guardrail_trap_unallocated_columns_being_dealloced
        .type           $__internal_2_$__cuda_sm10x_tcgen05_guardrail_trap_unallocated_columns_being_dealloced,@function
        .size           $__internal_2_$__cuda_sm10x_tcgen05_guardrail_trap_unallocated_columns_being_dealloced,(.L_x_183 - $__internal_2_$__cuda_sm10x_tcgen05_guardrail_trap_unallocated_columns_being_dealloced)
$__internal_2_$__cuda_sm10x_tcgen05_guardrail_trap_unallocated_columns_being_dealloced:
[----:B------:R-:W-:Y:S05]  /*92f0*/  BPT.TRAP 0x1 ;  /* 0x000000040000795c */ /* 0x000fea0000300000 */
[----:B------:R-:W-:-:S04]  /*9300*/  HFMA2 R3, -RZ, RZ, 0, 0 ;  /* 0x00000000ff037431 */ /* 0x000fc800000001ff */
[----:B------:R-:W-:Y:S05]  /*9310*/  RET.REL.NODEC R2 `(_ZN7cutlass13device_kernelINS_4gemm6kernel13GemmUniversalIN4cute5tupleIJiiiiEEENS1_10collective13CollectiveMmaINS1_35MainloopSm100TmaUmmaWarpSpecializedILi4ELi2ELi4ENS5_IJNS4_1CILi8EEENSA_ILi1EEESC_EEEEENS5_IJNSA_ILi64EEENSA_ILi128EEESF_EEEfNS5_IJlSC_lEEEfSI_NS4_8TiledMMAINS4_8MMA_AtomIJNS4_17SM100_MMA_TF32_SSINS_10tfloat32_tESM_fLi64ELi128ELNS4_4UMMA5MajorE0ELSO_0ELNSN_7ScaleInE0ELSP_0EEEEEENS4_6LayoutINS5_IJSC_SC_SC_EEENS5_IJNSA_ILi0EEESU_SU_EEEEENS5_IJNS4_10UnderscoreESX_SX_EEEEENS4_13SM90_TMA_LOADENS4_14ComposedLayoutINS4_7SwizzleILi3ELi4ELi3EEENS4_18smem_ptr_flag_bitsILi32EEENSS_INS5_IJSB_NSA_ILi32EEEEEENS5_IJS16_SC_EEEEEEEvNS4_8identityENS4_23SM90_TMA_LOAD_MULTICASTES1A_vS1B_EENS_8epilogue10collective18CollectiveEpilogueINS1E_23Sm100TmaWarpSpecializedILi4ELi2ELi16ELb1ELb0EEEJSH_NS5_IJNSS_ISF_SC_EENSS_IS16_SC_EEEEEfSI_fSI_NS1E_6fusion15FusionCallbacksIS1I_NS1M_17LinearCombinationIffffLNS_15FloatRoundStyleE2EEESH_S1L_JEEENS4_5SM1004TMEM4LOAD26SM100_TMEM_LOAD_16dp128b8xES10_S1A_NS4_17SM75_U32x4_LDSM_NENS4_14SM90_TMA_STOREES1A_NS4_17SM90_U32x4_STSM_NENS4_39AutoVectorizingCopyWithAssumedAlignmentILi128EEEEEEvvEEEEvNT_6ParamsE) ;  /* 0xffffff6c02387950 */ /* 0x000fea0003c3ffff */
.L_x_182:
[----:B------:R-:W-:-:S00]  /*9320*/  BRA `(.L_x_182) ;  /* 0xfffffffc00fc7947 */ /* 0x000fc0000383ffff */
[----:B------:R-:W-:-:S00]  /*9330*/  NOP ;  /* 0x0000000000007918 */ /* 0x000fc00000000000 */
        /* <DEDUP_REMOVED lines=12> */
.L_x_183:


//--------------------- .nv.global.init           --------------------------
	.section	.nv.global.init,"aw",@progbits
.nv.global.init:
	.type		$str$27,@object
	.size		$str$27,($str$28 - $str$27)
$str$27:
        /*0000*/ 	.byte	0x28, 0x61, 0x64, 0x64, 0x72, 0x65, 0x73, 0x73, 0x20, 0x26, 0x20, 0x6d, 0x61, 0x73, 0x6b, 0x29
        /*0010*/ 	.byte	0x20, 0x3d, 0x3d, 0x20, 0x30, 0x00
	.type		$str$28,@object
	.size		$str$28,($str$26 - $str$28)
$str$28:
        /*0016*/ 	.byte	0x2f, 0x74, 0x6d, 0x70, 0x2f, 0x63, 0x75, 0x74, 0x6c, 0x61, 0x73, 0x73, 0x5f, 0x73, 0x77, 0x65
        /*0026*/ 	.byte	0x65, 0x70, 0x5f, 0x73, 0x72, 0x63, 0x2f, 0x69, 0x6e, 0x63, 0x6c, 0x75, 0x64, 0x65, 0x2f, 0x63
        /*0036*/ 	.byte	0x75, 0x74, 0x65, 0x2f, 0x70, 0x6f, 0x69, 0x6e, 0x74, 0x65, 0x72, 0x5f, 0x66, 0x6c, 0x61, 0x67
        /*0046*/ 	.byte	0x67, 0x65, 0x64, 0x2e, 0x68, 0x70, 0x70, 0x00
	.type		$str$26,@object
	.size		$str$26,($str$25 - $str$26)
$str$26:
        /*004e*/ 	.byte	0x2f, 0x74, 0x6d, 0x70, 0x2f, 0x63, 0x75, 0x74, 0x6c, 0x61, 0x73, 0x73, 0x5f, 0x73, 0x77, 0x65
        /*005e*/ 	.byte	0x65, 0x70, 0x5f, 0x73, 0x72, 0x63, 0x2f, 0x69, 0x6e, 0x63, 0x6c, 0x75, 0x64, 0x65, 0x2f, 0x63
        /*006e*/ 	.byte	0x75, 0x74, 0x65, 0x2f, 0x61, 0x74, 0x6f, 0x6d, 0x2f, 0x63, 0x6f, 0x70, 0x79, 0x5f, 0x74, 0x72
        /*007e*/ 	.byte	0x61, 0x69, 0x74, 0x73, 0x5f, 0x73, 0x6d, 0x31, 0x30, 0x30, 0x2e, 0x68, 0x70, 0x70, 0x00
	.type		$str$25,@object
	.size		$str$25,(__unnamed_1 - $str$25)
$str$25:
        /*008d*/ 	.byte	0x28, 0x28, 0x75, 0x69, 0x6e, 0x74, 0x33, 0x32, 0x5f, 0x74, 0x28, 0x74, 0x68, 0x72, 0x65, 0x61
        /*009d*/ 	.byte	0x64, 0x49, 0x64, 0x78, 0x2e, 0x78, 0x29, 0x20, 0x2f, 0x20, 0x33, 0x32, 0x29, 0x20, 0x25, 0x20
        /*00ad*/ 	.byte	0x34, 0x29, 0x20, 0x3d, 0x3d, 0x20, 0x28, 0x28, 0x28, 0x74, 0x6d, 0x65, 0x6d, 0x5f, 0x61, 0x64
        /*00bd*/ 	.byte	0x64, 0x72, 0x20, 0x3e, 0x3e, 0x20, 0x31, 0x36, 0x29, 0x20, 0x2f, 0x20, 0x33, 0x32, 0x29, 0x20
        /*00cd*/ 	.byte	0x25, 0x20, 0x34, 0x29, 0x00
	.type		__unnamed_1,@object
	.size		__unnamed_1,(__unnamed_2 - __unnamed_1)
__unnamed_1:
        /*00d2*/ 	.byte	0x61, 0x75, 0x74, 0x6f, 0x20, 0x63, 0x75, 0x74, 0x65, 0x3a, 0x3a, 0x61, 0x73, 0x5f, 0x70, 0x6f
        /* <DEDUP_REMOVED lines=23> */
        /*0252*/ 	.byte	0x3c, 0x32, 0x30, 0x34, 0x38, 0x3e, 0x3e, 0x3e, 0x3e, 0x5d, 0x00
	.type		__unnamed_2,@object
	.size		__unnamed_2,(.L_2 - __unnamed_2)
__unnamed_2:
        /* <DEDUP_REMOVED lines=45> */
        /*052d*/ 	.byte	0x3e, 0x3e, 0x3e, 0x5d, 0x00
.L_2:


//--------------------- .nv.shared._ZN7cutlass13device_kernelINS_4gemm6kernel13GemmUniversalIN4cute5tupleIJiiiiEEENS1_10collective13CollectiveMmaINS1_35MainloopSm100TmaUmmaWarpSpecializedILi4ELi2ELi4ENS5_IJNS4_1CILi8EEENSA_ILi1EEESC_EEEEENS5_IJNSA_ILi64EEENSA_ILi128EEESF_EEEfNS5_IJlSC_lEEEfSI_NS4_8TiledMMAINS4_8MMA_AtomIJNS4_17SM100_MMA_TF32_SSINS_10tfloat32_tESM_fLi64ELi128ELNS4_4UMMA5MajorE0ELSO_0ELNSN_7ScaleInE0ELSP_0EEEEEENS4_6LayoutINS5_IJSC_SC_SC_EEENS5_IJNSA_ILi0EEESU_SU_EEEEENS5_IJNS4_10UnderscoreESX_SX_EEEEENS4_13SM90_TMA_LOADENS4_14ComposedLayoutINS4_7SwizzleILi3ELi4ELi3EEENS4_18smem_ptr_flag_bitsILi32EEENSS_INS5_IJSB_NSA_ILi32EEEEEENS5_IJS16_SC_EEEEEEEvNS4_8identityENS4_23SM90_TMA_LOAD_MULTICASTES1A_vS1B_EENS_8epilogue10collective18CollectiveEpilogueINS1E_23Sm100TmaWarpSpecializedILi4ELi2ELi16ELb1ELb0EEEJSH_NS5_IJNSS_ISF_SC_EENSS_IS16_SC_EEEEEfSI_fSI_NS1E_6fusion15FusionCallbacksIS1I_NS1M_17LinearCombinationIffffLNS_15FloatRoundStyleE2EEESH_S1L_JEEENS4_5SM1004TMEM4LOAD26SM100_TMEM_LOAD_16dp128b8xES10_S1A_NS4_17SM75_U32x4_LDSM_NENS4_14SM90_TMA_STOREES1A_NS4_17SM90_U32x4_STSM_NENS4_39AutoVectorizingCopyWithAssumedAlignmentILi128EEEEEEvvEEEEvNT_6ParamsE --------------------------
	.section	.nv.shared._ZN7cutlass13device_kernelINS_4gemm6kernel13GemmUniversalIN4cute5tupleIJiiiiEEENS1_10collective13CollectiveMmaINS1_35MainloopSm100TmaUmmaWarpSpecializedILi4ELi2ELi4ENS5_IJNS4_1CILi8EEENSA_ILi1EEESC_EEEEENS5_IJNSA_ILi64EEENSA_ILi128EEESF_EEEfNS5_IJlSC_lEEEfSI_NS4_8TiledMMAINS4_8MMA_AtomIJNS4_17SM100_MMA_TF32_SSINS_10tfloat32_tESM_fLi64ELi128ELNS4_4UMMA5MajorE0ELSO_0ELNSN_7ScaleInE0ELSP_0EEEEEENS4_6LayoutINS5_IJSC_SC_SC_EEENS5_IJNSA_ILi0EEESU_SU_EEEEENS5_IJNS4_10UnderscoreESX_SX_EEEEENS4_13SM90_TMA_LOADENS4_14ComposedLayoutINS4_7SwizzleILi3ELi4ELi3EEENS4_18smem_ptr_flag_bitsILi32EEENSS_INS5_IJSB_NSA_ILi32EEEEEENS5_IJS16_SC_EEEEEEEvNS4_8identityENS4_23SM90_TMA_LOAD_MULTICASTES1A_vS1B_EENS_8epilogue10collective18CollectiveEpilogueINS1E_23Sm100TmaWarpSpecializedILi4ELi2ELi16ELb1ELb0EEEJSH_NS5_IJNSS_ISF_SC_EENSS_IS16_SC_EEEEEfSI_fSI_NS1E_6fusion15FusionCallbacksIS1I_NS1M_17LinearCombinationIffffLNS_15FloatRoundStyleE2EEESH_S1L_JEEENS4_5SM1004TMEM4LOAD26SM100_TMEM_LOAD_16dp128b8xES10_S1A_NS4_17SM75_U32x4_LDSM_NENS4_14SM90_TMA_STOREES1A_NS4_17SM90_U32x4_STSM_NENS4_39AutoVectorizingCopyWithAssumedAlignmentILi128EEEEEEvvEEEEvNT_6ParamsE,"aw",@nobits
	.sectionflags	@""
	.align	16
	.zero		1024


//--------------------- .nv.shared.reserved.0     --------------------------
	.section	.nv.shared.reserved.0,"aw",@nobits
	.weak		__nv_reservedSMEM_offset_0_alias
	.size		__nv_reservedSMEM_offset_0_alias, 0, 64
	.other		__nv_reservedSMEM_offset_0_alias,@"STO_CUDA_RESERVED_SHARED STV_DEFAULT"
__nv_reservedSMEM_offset_0_alias:
	.zero		0
.nv.shared.reserved.0:
	.zero		64
	.weak		__nv_reservedSMEM_tcgen05_partition
	.type		__nv_reservedSMEM_tcgen05_partition,@object
	.size		__nv_reservedSMEM_tcgen05_partition,(.L_0 - __nv_reservedSMEM_tcgen05_partition)
__nv_reservedSMEM_tcgen05_partition:
	.zero		32
.L_0:


//--------------------- .nv.global                --------------------------
	.section	.nv.global,"aw",@nobits
.nv.global:
	.type		_ZN40_INTERNAL_9340c088_4_k_cu_598cd9a4_309314cute1_E,@object
	.size		_ZN40_INTERNAL_9340c088_4_k_cu_598cd9a4_309314cute1_E,(_ZN40_INTERNAL_9340c088_4_k_cu_598cd9a4_309314cuda3std3__45__cpo6cbeginE - _ZN40_INTERNAL_9340c088_4_k_cu_598cd9a4_309314cute1_E)
_ZN40_INTERNAL_9340c088_4_k_cu_598cd9a4_309314cute1_E:
	.zero		1
	.type		_ZN40_INTERNAL_9340c088_4_k_cu_598cd9a4_309314cuda3std3__45__cpo6cbeginE,@object
	.size		_ZN40_INTERNAL_9340c088_4_k_cu_598cd9a4_309314cuda3std3__45__cpo6cbeginE,(_ZN40_INTERNAL_9340c088_4_k_cu_598cd9a4_309314cuda3std3__48in_placeE - _ZN40_INTERNAL_9340c088_4_k_cu_598cd9a4_309314cuda3std3__45__cpo6cbeginE)
_ZN40_INTERNAL_9340c088_4_k_cu_598cd9a4_309314cuda3std3__45__cpo6cbeginE:
	.zero		1
	.type		_ZN40_INTERNAL_9340c088_4_k_cu_598cd9a4_309314cuda3std3__48in_placeE,@object
	.size		_ZN40_INTERNAL_9340c088_4_k_cu_598cd9a4_309314cuda3std3__48in_placeE,(_ZN40_INTERNAL_9340c088_4_k_cu_598cd9a4_309314cuda3std6ranges3__45__cpo9iter_moveE - _ZN40_INTERNAL_9340c088_4_k_cu_598cd9a4_309314cuda3std3__48in_placeE)
_ZN40_INTERNAL_9340c088_4_k_cu_598cd9a4_309314cuda3std3__48in_placeE:
	.zero		1
	.type		_ZN40_INTERNAL_9340c088_4_k_cu_598cd9a4_309314cuda3std6ranges3__45__cpo9iter_moveE,@object
	.size		_ZN40_INTERNAL_9340c088_4_k_cu_598cd9a4_309314cuda3std6ranges3__45__cpo9iter_moveE,(_ZN40_INTERNAL_9340c088_4_k_cu_598cd9a4_309314cuda3std3__45__cpo5beginE - _ZN40_INTERNAL_9340c088_4_k_cu_598cd9a4_309314cuda3std6ranges3__45__cpo9iter_moveE)
_ZN40_INTERNAL_9340c088_4_k_cu_598cd9a4_309314cuda3std6ranges3__45__cpo9iter_moveE:
	.zero		1
	.type		_ZN40_INTERNAL_9340c088_4_k_cu_598cd9a4_309314cuda3std3__45__cpo5beginE,@object
	.size		_ZN40_INTERNAL_9340c088_4_k_cu_598cd9a4_309314cuda3std3__45__cpo5beginE,(_ZN40_INTERNAL_9340c088_4_k_cu_598cd9a4_309314cuda3std3__442_GLOBAL__N__9340c088_4_k_cu_598cd9a4_309316ignoreE - _ZN40_INTERNAL_9340c088_4_k_cu_598cd9a4_309314cuda3std3__45__cpo5beginE)
_ZN40_INTERNAL_9340c088_4_k_cu_598cd9a4_309314cuda3std3__45__cpo5beginE:
	.zero		1
	.type		_ZN40_INTERNAL_9340c088_4_k_cu_598cd9a4_309314cuda3std3__442_GLOBAL__N__9340c088_4_k_cu_598cd9a4_309316ignoreE,@object
	.size		_ZN40_INTERNAL_9340c088_4_k_cu_598cd9a4_309314cuda3std3__442_GLOBAL__N__9340c088_4_k_cu_598cd9a4_309316ignoreE,(_ZN40_INTERNAL_9340c088_4_k_cu_598cd9a4_309314cute7productE - _ZN40_INTERNAL_9340c088_4_k_cu_598cd9a4_309314cuda3std3__442_GLOBAL__N__9340c088_4_k_cu_598cd9a4_309316ignoreE)
_ZN40_INTERNAL_9340c088_4_k_cu_598cd9a4_309314cuda3std3__442_GLOBAL__N__9340c088_4_k_cu_598cd9a4_309316ignoreE:
	.zero		1
	.type		_ZN40_INTERNAL_9340c088_4_k_cu_598cd9a4_309314cute7productE,@object
	.size		_ZN40_INTERNAL_9340c088_4_k_cu_598cd9a4_309314cute7productE,(_ZN40_INTERNAL_9340c088_4_k_cu_598cd9a4_309314cuda3std3__45__cpo3endE - _ZN40_INTERNAL_9340c088_4_k_cu_598cd9a4_309314cute7productE)
_ZN40_INTERNAL_9340c088_4_k_cu_598cd9a4_309314cute7productE:
	.zero		1
	.type		_ZN40_INTERNAL_9340c088_4_k_cu_598cd9a4_309314cuda3std3__45__cpo3endE,@object
	.size		_ZN40_INTERNAL_9340c088_4_k_cu_598cd9a4_309314cuda3std3__45__cpo3endE,(_ZN40_INTERNAL_9340c088_4_k_cu_598cd9a4_309314cuda3std3__419piecewise_constructE - _ZN40_INTERNAL_9340c088_4_k_cu_598cd9a4_309314cuda3std3__45__cpo3endE)
_ZN40_INTERNAL_9340c088_4_k_cu_598cd9a4_309314cuda3std3__45__cpo3endE:
	.zero		1
	.type		_ZN40_INTERNAL_9340c088_4_k_cu_598cd9a4_309314cuda3std3__419piecewise_constructE,@object
	.size		_ZN40_INTERNAL_9340c088_4_k_cu_598cd9a4_309314cuda3std3__419piecewise_constructE,(_ZN40_INTERNAL_9340c088_4_k_cu_598cd9a4_309314cuda3std3__45__cpo4cendE - _ZN40_INTERNAL_9340c088_4_k_cu_598cd9a4_309314cuda3std3__419piecewise_constructE)
_ZN40_INTERNAL_9340c088_4_k_cu_598cd9a4_309314cuda3std3__419piecewise_constructE:
	.zero		1
	.type		_ZN40_INTERNAL_9340c088_4_k_cu_598cd9a4_309314cuda3std3__45__cpo4cendE,@object
	.size		_ZN40_INTERNAL_9340c088_4_k_cu_598cd9a4_309314cuda3std3__45__cpo4cendE,(_ZN40_INTERNAL_9340c088_4_k_cu_598cd9a4_309314cuda3std6ranges3__45__cpo4swapE - _ZN40_INTERNAL_9340c088_4_k_cu_598cd9a4_309314cuda3std3__45__cpo4cendE)
_ZN40_INTERNAL_9340c088_4_k_cu_598cd9a4_309314cuda3std3__45__cpo4cendE:
	.zero		1
	.type		_ZN40_INTERNAL_9340c088_4_k_cu_598cd9a4_309314cuda3std6ranges3__45__cpo4swapE,@object
	.size		_ZN40_INTERNAL_9340c088_4_k_cu_598cd9a4_309314cuda3std6ranges3__45__cpo4swapE,(.L_10 - _ZN40_INTERNAL_9340c088_4_k_cu_598cd9a4_309314cuda3std6ranges3__45__cpo4swapE)
_ZN40_INTERNAL_9340c088_4_k_cu_598cd9a4_309314cuda3std6ranges3__45__cpo4swapE:
	.zero		1
.L_10:


//--------------------- .nv.constant0._ZN7cutlass13device_kernelINS_4gemm6kernel13GemmUniversalIN4cute5tupleIJiiiiEEENS1_10collective13CollectiveMmaINS1_35MainloopSm100TmaUmmaWarpSpecializedILi4ELi2ELi4ENS5_IJNS4_1CILi8EEENSA_ILi1EEESC_EEEEENS5_IJNSA_ILi64EEENSA_ILi128EEESF_EEEfNS5_IJlSC_lEEEfSI_NS4_8TiledMMAINS4_8MMA_AtomIJNS4_17SM100_MMA_TF32_SSINS_10tfloat32_tESM_fLi64ELi128ELNS4_4UMMA5MajorE0ELSO_0ELNSN_7ScaleInE0ELSP_0EEEEEENS4_6LayoutINS5_IJSC_SC_SC_EEENS5_IJNSA_ILi0EEESU_SU_EEEEENS5_IJNS4_10UnderscoreESX_SX_EEEEENS4_13SM90_TMA_LOADENS4_14ComposedLayoutINS4_7SwizzleILi3ELi4ELi3EEENS4_18smem_ptr_flag_bitsILi32EEENSS_INS5_IJSB_NSA_ILi32EEEEEENS5_IJS16_SC_EEEEEEEvNS4_8identityENS4_23SM90_TMA_LOAD_MULTICASTES1A_vS1B_EENS_8epilogue10collective18CollectiveEpilogueINS1E_23Sm100TmaWarpSpecializedILi4ELi2ELi16ELb1ELb0EEEJSH_NS5_IJNSS_ISF_SC_EENSS_IS16_SC_EEEEEfSI_fSI_NS1E_6fusion15FusionCallbacksIS1I_NS1M_17LinearCombinationIffffLNS_15FloatRoundStyleE2EEESH_S1L_JEEENS4_5SM1004TMEM4LOAD26SM100_TMEM_LOAD_16dp128b8xES10_S1A_NS4_17SM75_U32x4_LDSM_NENS4_14SM90_TMA_STOREES1A_NS4_17SM90_U32x4_STSM_NENS4_39AutoVectorizingCopyWithAssumedAlignmentILi128EEEEEEvvEEEEvNT_6ParamsE --------------------------
	.section	.nv.constant0._ZN7cutlass13device_kernelINS_4gemm6kernel13GemmUniversalIN4cute5tupleIJiiiiEEENS1_10collective13CollectiveMmaINS1_35MainloopSm100TmaUmmaWarpSpecializedILi4ELi2ELi4ENS5_IJNS4_1CILi8EEENSA_ILi1EEESC_EEEEENS5_IJNSA_ILi64EEENSA_ILi128EEESF_EEEfNS5_IJlSC_lEEEfSI_NS4_8TiledMMAINS4_8MMA_AtomIJNS4_17SM100_MMA_TF32_SSINS_10tfloat32_tESM_fLi64ELi128ELNS4_4UMMA5MajorE0ELSO_0ELNSN_7ScaleInE0ELSP_0EEEEEENS4_6LayoutINS5_IJSC_SC_SC_EEENS5_IJNSA_ILi0EEESU_SU_EEEEENS5_IJNS4_10UnderscoreESX_SX_EEEEENS4_13SM90_TMA_LOADENS4_14ComposedLayoutINS4_7SwizzleILi3ELi4ELi3EEENS4_18smem_ptr_flag_bitsILi32EEENSS_INS5_IJSB_NSA_ILi32EEEEEENS5_IJS16_SC_EEEEEEEvNS4_8identityENS4_23SM90_TMA_LOAD_MULTICASTES1A_vS1B_EENS_8epilogue10collective18CollectiveEpilogueINS1E_23Sm100TmaWarpSpecializedILi4ELi2ELi16ELb1ELb0EEEJSH_NS5_IJNSS_ISF_SC_EENSS_IS16_SC_EEEEEfSI_fSI_NS1E_6fusion15FusionCallbacksIS1I_NS1M_17LinearCombinationIffffLNS_15FloatRoundStyleE2EEESH_S1L_JEEENS4_5SM1004TMEM4LOAD26SM100_TMEM_LOAD_16dp128b8xES10_S1A_NS4_17SM75_U32x4_LDSM_NENS4_14SM90_TMA_STOREES1A_NS4_17SM90_U32x4_STSM_NENS4_39AutoVectorizingCopyWithAssumedAlignmentILi128EEEEEEvvEEEEvNT_6ParamsE,"a",@progbits
	.sectionflags	@""
	.align	4
.nv.constant0._ZN7cutlass13device_kernelINS_4gemm6kernel13GemmUniversalIN4cute5tupleIJiiiiEEENS1_10collective13CollectiveMmaINS1_35MainloopSm100TmaUmmaWarpSpecializedILi4ELi2ELi4ENS5_IJNS4_1CILi8EEENSA_ILi1EEESC_EEEEENS5_IJNSA_ILi64EEENSA_ILi128EEESF_EEEfNS5_IJlSC_lEEEfSI_NS4_8TiledMMAINS4_8MMA_AtomIJNS4_17SM100_MMA_TF32_SSINS_10tfloat32_tESM_fLi64ELi128ELNS4_4UMMA5MajorE0ELSO_0ELNSN_7ScaleInE0ELSP_0EEEEEENS4_6LayoutINS5_IJSC_SC_SC_EEENS5_IJNSA_ILi0EEESU_SU_EEEEENS5_IJNS4_10UnderscoreESX_SX_EEEEENS4_13SM90_TMA_LOADENS4_14ComposedLayoutINS4_7SwizzleILi3ELi4ELi3EEENS4_18smem_ptr_flag_bitsILi32EEENSS_INS5_IJSB_NSA_ILi32EEEEEENS5_IJS16_SC_EEEEEEEvNS4_8identityENS4_23SM90_TMA_LOAD_MULTICASTES1A_vS1B_EENS_8epilogue10collective18CollectiveEpilogueINS1E_23Sm100TmaWarpSpecializedILi4ELi2ELi16ELb1ELb0EEEJSH_NS5_IJNSS_ISF_SC_EENSS_IS16_SC_EEEEEfSI_fSI_NS1E_6fusion15FusionCallbacksIS1I_NS1M_17LinearCombinationIffffLNS_15FloatRoundStyleE2EEESH_S1L_JEEENS4_5SM1004TMEM4LOAD26SM100_TMEM_LOAD_16dp128b8xES10_S1A_NS4_17SM75_U32x4_LDSM_NENS4_14SM90_TMA_STOREES1A_NS4_17SM90_U32x4_STSM_NENS4_39AutoVectorizingCopyWithAssumedAlignmentILi128EEEEEEvvEEEEvNT_6ParamsE:
	.zero		2944


//--------------------- SYMBOLS --------------------------

	.type		.nv.reservedSmem.offset0,@object
	.size		.nv.reservedSmem.offset0,0x4
	.type		.nv.reservedSmem.cap,@object
	.size		.nv.reservedSmem.cap,0x4
	.type		__assertfail,@function
